	.target	sm_100a

	.elftype	@"ET_EXEC"


//--------------------- .note.nv.tkinfo           --------------------------
	.section	.note.nv.tkinfo,"",@"SHT_NOTE"
	.sectionflags	@"SHF_NOTE_NV_TKINFO"
	.tkinfo
        /*0018*/ 	.word	0x00000002
        /*0030*/ 	.string	""
        /*0030*/ 	.string	"ptxas"
        /*0030*/ 	.string	"Cuda compilation tools, release 13.0, V13.0.88"
        /*0030*/ 	.string	"Build cuda_13.0.r13.0/compiler.36424714_0"
        /*0030*/ 	.string	"-arch sm_100a -m 64 "



//--------------------- .note.nv.cuinfo           --------------------------
	.section	.note.nv.cuinfo,"",@"SHT_NOTE"
	.sectionflags	@"SHF_NOTE_NV_CUINFO"
        /*0018*/ 	.short	0x0002
        /*001a*/ 	.short	0x0064
        /*001c*/ 	.short	0x0082
	.zero		2


//--------------------- .nv.info                  --------------------------
	.section	.nv.info,"",@"SHT_CUDA_INFO"
	.align	4


	//----- nvinfo : EIATTR_REGCOUNT
	.align		4
        /*0000*/ 	.byte	0x04, 0x2f
        /*0002*/ 	.short	(.L_19 - .L_18)
	.align		4
.L_18:
        /*0004*/ 	.word	index@(_ZN7cutlass13device_kernelINS_4gemm6kernel13GemmUniversalIN4cute5tupleIJiiiiEEENS1_10collective13CollectiveMmaINS1_35MainloopSm100TmaUmmaWarpSpecializedILi4ELi2ELi4ENS5_IJNS4_1CILi1EEESB_SB_EEEEENS5_IJNSA_ILi64EEENSA_ILi256EEENSA_ILi32EEEEEENS_10tfloat32_tENS5_IJlSB_lEEESI_SJ_NS4_8TiledMMAINS4_8MMA_AtomIJNS4_17SM100_MMA_TF32_SSISI_SI_fLi64ELi256ELNS4_4UMMA5MajorE0ELSO_0ELNSN_7ScaleInE0ELSP_0EEEEEENS4_6LayoutISC_NS5_IJNSA_ILi0EEEST_ST_EEEEENS5_IJNS4_10UnderscoreESW_SW_EEEEENS4_13SM90_TMA_LOADENS4_14ComposedLayoutINS4_7SwizzleILi3ELi4ELi3EEENS4_18smem_ptr_flag_bitsILi32EEENSS_INS5_IJNSA_ILi8EEESG_EEENS5_IJSG_SB_EEEEEEEvNS4_8identityESZ_S19_vS1A_EENS_8epilogue10collective18CollectiveEpilogueINS1C_23Sm100TmaWarpSpecializedILi4ELi2ELi16ELb1ELb0EEEJSH_NS5_IJNSS_ISE_SB_EENSS_ISG_SB_EEEEESI_SJ_SI_SJ_NS1C_6fusion15FusionCallbacksIS1G_NS1K_17LinearCombinationISI_fSI_fLNS_15FloatRoundStyleE2EEESH_S1J_JEEENS4_5SM1004TMEM4LOAD26SM100_TMEM_LOAD_16dp128b8xESZ_S19_NS4_17SM75_U32x4_LDSM_NENS4_14SM90_TMA_STOREES19_NS4_17SM90_U32x4_STSM_NENS4_39AutoVectorizingCopyWithAssumedAlignmentILi128EEEEEEvvEEEEvNT_6ParamsE)
        /*0008*/ 	.word	0x0000005e


	//----- nvinfo : EIATTR_FRAME_SIZE
	.align		4
.L_19:
        /*000c*/ 	.byte	0x04, 0x11
        /*000e*/ 	.short	(.L_21 - .L_20)
	.align		4
.L_20:
        /*0010*/ 	.word	index@($__internal_2_$__cuda_sm10x_tcgen05_guardrail_trap_unallocated_columns_being_dealloced)
        /*0014*/ 	.word	0x00000000


	//----- nvinfo : EIATTR_FRAME_SIZE
	.align		4
.L_21:
        /*0018*/ 	.byte	0x04, 0x11
        /*001a*/ 	.short	(.L_23 - .L_22)
	.align		4
.L_22:
        /*001c*/ 	.word	index@($__internal_1_$__cuda_sm10x_tcgen05_guardrail_trap_phase_invalid_during_alloc)
        /*0020*/ 	.word	0x00000000


	//----- nvinfo : EIATTR_FRAME_SIZE
	.align		4
.L_23:
        /*0024*/ 	.byte	0x04, 0x11
        /*0026*/ 	.short	(.L_25 - .L_24)
	.align		4
.L_24:
        /*0028*/ 	.word	index@($__internal_0_$__cuda_sm10x_tcgen05_guardrail_trap_col_being_dealloced_not_returned_by_alloc)
        /*002c*/ 	.word	0x00000000


	//----- nvinfo : EIATTR_FRAME_SIZE
	.align		4
.L_25:
        /*0030*/ 	.byte	0x04, 0x11
        /*0032*/ 	.short	(.L_27 - .L_26)
	.align		4
.L_26:
        /*0034*/ 	.word	index@(_ZN7cutlass13device_kernelINS_4gemm6kernel13GemmUniversalIN4cute5tupleIJiiiiEEENS1_10collective13CollectiveMmaINS1_35MainloopSm100TmaUmmaWarpSpecializedILi4ELi2ELi4ENS5_IJNS4_1CILi1EEESB_SB_EEEEENS5_IJNSA_ILi64EEENSA_ILi256EEENSA_ILi32EEEEEENS_10tfloat32_tENS5_IJlSB_lEEESI_SJ_NS4_8TiledMMAINS4_8MMA_AtomIJNS4_17SM100_MMA_TF32_SSISI_SI_fLi64ELi256ELNS4_4UMMA5MajorE0ELSO_0ELNSN_7ScaleInE0ELSP_0EEEEEENS4_6LayoutISC_NS5_IJNSA_ILi0EEEST_ST_EEEEENS5_IJNS4_10UnderscoreESW_SW_EEEEENS4_13SM90_TMA_LOADENS4_14ComposedLayoutINS4_7SwizzleILi3ELi4ELi3EEENS4_18smem_ptr_flag_bitsILi32EEENSS_INS5_IJNSA_ILi8EEESG_EEENS5_IJSG_SB_EEEEEEEvNS4_8identityESZ_S19_vS1A_EENS_8epilogue10collective18CollectiveEpilogueINS1C_23Sm100TmaWarpSpecializedILi4ELi2ELi16ELb1ELb0EEEJSH_NS5_IJNSS_ISE_SB_EENSS_ISG_SB_EEEEESI_SJ_SI_SJ_NS1C_6fusion15FusionCallbacksIS1G_NS1K_17LinearCombinationISI_fSI_fLNS_15FloatRoundStyleE2EEESH_S1J_JEEENS4_5SM1004TMEM4LOAD26SM100_TMEM_LOAD_16dp128b8xESZ_S19_NS4_17SM75_U32x4_LDSM_NENS4_14SM90_TMA_STOREES19_NS4_17SM90_U32x4_STSM_NENS4_39AutoVectorizingCopyWithAssumedAlignmentILi128EEEEEEvvEEEEvNT_6ParamsE)
        /*0038*/ 	.word	0x00000000


	//----- nvinfo : EIATTR_MIN_STACK_SIZE
	.align		4
.L_27:
        /*003c*/ 	.byte	0x04, 0x12
        /*003e*/ 	.short	(.L_29 - .L_28)
	.align		4
.L_28:
        /*0040*/ 	.word	index@(_ZN7cutlass13device_kernelINS_4gemm6kernel13GemmUniversalIN4cute5tupleIJiiiiEEENS1_10collective13CollectiveMmaINS1_35MainloopSm100TmaUmmaWarpSpecializedILi4ELi2ELi4ENS5_IJNS4_1CILi1EEESB_SB_EEEEENS5_IJNSA_ILi64EEENSA_ILi256EEENSA_ILi32EEEEEENS_10tfloat32_tENS5_IJlSB_lEEESI_SJ_NS4_8TiledMMAINS4_8MMA_AtomIJNS4_17SM100_MMA_TF32_SSISI_SI_fLi64ELi256ELNS4_4UMMA5MajorE0ELSO_0ELNSN_7ScaleInE0ELSP_0EEEEEENS4_6LayoutISC_NS5_IJNSA_ILi0EEEST_ST_EEEEENS5_IJNS4_10UnderscoreESW_SW_EEEEENS4_13SM90_TMA_LOADENS4_14ComposedLayoutINS4_7SwizzleILi3ELi4ELi3EEENS4_18smem_ptr_flag_bitsILi32EEENSS_INS5_IJNSA_ILi8EEESG_EEENS5_IJSG_SB_EEEEEEEvNS4_8identityESZ_S19_vS1A_EENS_8epilogue10collective18CollectiveEpilogueINS1C_23Sm100TmaWarpSpecializedILi4ELi2ELi16ELb1ELb0EEEJSH_NS5_IJNSS_ISE_SB_EENSS_ISG_SB_EEEEESI_SJ_SI_SJ_NS1C_6fusion15FusionCallbacksIS1G_NS1K_17LinearCombinationISI_fSI_fLNS_15FloatRoundStyleE2EEESH_S1J_JEEENS4_5SM1004TMEM4LOAD26SM100_TMEM_LOAD_16dp128b8xESZ_S19_NS4_17SM75_U32x4_LDSM_NENS4_14SM90_TMA_STOREES19_NS4_17SM90_U32x4_STSM_NENS4_39AutoVectorizingCopyWithAssumedAlignmentILi128EEEEEEvvEEEEvNT_6ParamsE)
        /*0044*/ 	.word	0x00000000
.L_29:


//--------------------- .nv.compat                --------------------------
	.section	.nv.compat,"",@"SHT_CUDA_COMPAT_INFO"
	.align	4
        /*0000*/ 	.byte	0x02, 0x09, 0x01, 0x00, 0x02, 0x02, 0x02, 0x00, 0x02, 0x05, 0x05, 0x00, 0x03, 0x07, 0x01, 0x01
        /*0010*/ 	.byte	0x02, 0x03, 0x01, 0x00, 0x02, 0x06, 0x01, 0x00, 0x04, 0x0b, 0x08, 0x00, 0x09, 0x00, 0x00, 0x00
        /*0020*/ 	.byte	0x00, 0x00, 0x00, 0x00


//--------------------- .nv.info._ZN7cutlass13device_kernelINS_4gemm6kernel13GemmUniversalIN4cute5tupleIJiiiiEEENS1_10collective13CollectiveMmaINS1_35MainloopSm100TmaUmmaWarpSpecializedILi4ELi2ELi4ENS5_IJNS4_1CILi1EEESB_SB_EEEEENS5_IJNSA_ILi64EEENSA_ILi256EEENSA_ILi32EEEEEENS_10tfloat32_tENS5_IJlSB_lEEESI_SJ_NS4_8TiledMMAINS4_8MMA_AtomIJNS4_17SM100_MMA_TF32_SSISI_SI_fLi64ELi256ELNS4_4UMMA5MajorE0ELSO_0ELNSN_7ScaleInE0ELSP_0EEEEEENS4_6LayoutISC_NS5_IJNSA_ILi0EEEST_ST_EEEEENS5_IJNS4_10UnderscoreESW_SW_EEEEENS4_13SM90_TMA_LOADENS4_14ComposedLayoutINS4_7SwizzleILi3ELi4ELi3EEENS4_18smem_ptr_flag_bitsILi32EEENSS_INS5_IJNSA_ILi8EEESG_EEENS5_IJSG_SB_EEEEEEEvNS4_8identityESZ_S19_vS1A_EENS_8epilogue10collective18CollectiveEpilogueINS1C_23Sm100TmaWarpSpecializedILi4ELi2ELi16ELb1ELb0EEEJSH_NS5_IJNSS_ISE_SB_EENSS_ISG_SB_EEEEESI_SJ_SI_SJ_NS1C_6fusion15FusionCallbacksIS1G_NS1K_17LinearCombinationISI_fSI_fLNS_15FloatRoundStyleE2EEESH_S1J_JEEENS4_5SM1004TMEM4LOAD26SM100_TMEM_LOAD_16dp128b8xESZ_S19_NS4_17SM75_U32x4_LDSM_NENS4_14SM90_TMA_STOREES19_NS4_17SM90_U32x4_STSM_NENS4_39AutoVectorizingCopyWithAssumedAlignmentILi128EEEEEEvvEEEEvNT_6ParamsE --------------------------
	.section	.nv.info._ZN7cutlass13device_kernelINS_4gemm6kernel13GemmUniversalIN4cute5tupleIJiiiiEEENS1_10collective13CollectiveMmaINS1_35MainloopSm100TmaUmmaWarpSpecializedILi4ELi2ELi4ENS5_IJNS4_1CILi1EEESB_SB_EEEEENS5_IJNSA_ILi64EEENSA_ILi256EEENSA_ILi32EEEEEENS_10tfloat32_tENS5_IJlSB_lEEESI_SJ_NS4_8TiledMMAINS4_8MMA_AtomIJNS4_17SM100_MMA_TF32_SSISI_SI_fLi64ELi256ELNS4_4UMMA5MajorE0ELSO_0ELNSN_7ScaleInE0ELSP_0EEEEEENS4_6LayoutISC_NS5_IJNSA_ILi0EEEST_ST_EEEEENS5_IJNS4_10UnderscoreESW_SW_EEEEENS4_13SM90_TMA_LOADENS4_14ComposedLayoutINS4_7SwizzleILi3ELi4ELi3EEENS4_18smem_ptr_flag_bitsILi32EEENSS_INS5_IJNSA_ILi8EEESG_EEENS5_IJSG_SB_EEEEEEEvNS4_8identityESZ_S19_vS1A_EENS_8epilogue10collective18CollectiveEpilogueINS1C_23Sm100TmaWarpSpecializedILi4ELi2ELi16ELb1ELb0EEEJSH_NS5_IJNSS_ISE_SB_EENSS_ISG_SB_EEEEESI_SJ_SI_SJ_NS1C_6fusion15FusionCallbacksIS1G_NS1K_17LinearCombinationISI_fSI_fLNS_15FloatRoundStyleE2EEESH_S1J_JEEENS4_5SM1004TMEM4LOAD26SM100_TMEM_LOAD_16dp128b8xESZ_S19_NS4_17SM75_U32x4_LDSM_NENS4_14SM90_TMA_STOREES19_NS4_17SM90_U32x4_STSM_NENS4_39AutoVectorizingCopyWithAssumedAlignmentILi128EEEEEEvvEEEEvNT_6ParamsE,"",@"SHT_CUDA_INFO"
	.sectionflags	@""
	.align	4


	//----- nvinfo : EIATTR_CUDA_API_VERSION
	.align		4
        /*0000*/ 	.byte	0x04, 0x37
        /*0002*/ 	.short	(.L_31 - .L_30)
.L_30:
        /*0004*/ 	.word	0x00000082


	//----- nvinfo : EIATTR_KPARAM_INFO
	.align		4
.L_31:
        /*0008*/ 	.byte	0x04, 0x17
        /*000a*/ 	.short	(.L_33 - .L_32)
.L_32:
        /*000c*/ 	.word	0x00000000
        /*0010*/ 	.short	0x0000
        /*0012*/ 	.short	0x0000
        /*0014*/ 	.byte	0x00, 0xf0, 0x01, 0x20


	//----- nvinfo : EIATTR_AT_ENTRY_FRAGMENTS
	.align		4
.L_33:
        /*0018*/ 	.byte	0x04, 0x4f
        /*001a*/ 	.short	(.L_35 - .L_34)


	//   ....[0]....
.L_34:
        /*001c*/ 	.word	0x00000006


	//----- nvinfo : EIATTR_RESERVED_SMEM_USED
	.align		4
.L_35:
        /*0020*/ 	.byte	0x01, 0x41
	.zero		2


	//----- nvinfo : EIATTR_SPARSE_MMA_MASK
	.align		4
        /*0024*/ 	.byte	0x03, 0x50
        /*0026*/ 	.short	0x0000


	//----- nvinfo : EIATTR_TCGEN05_1CTA_USED
	.align		4
        /*0028*/ 	.byte	0x01, 0x51
	.zero		2


	//----- nvinfo : EIATTR_MAXREG_COUNT
	.align		4
        /*002c*/ 	.byte	0x03, 0x1b
        /*002e*/ 	.short	0x00ff


	//----- nvinfo : EIATTR_NUM_BARRIERS
	.align		4
        /*0030*/ 	.byte	0x02, 0x4c
        /*0032*/ 	.byte	0x07
	.zero		1


	//----- nvinfo : EIATTR_EXTERNS
	.align		4
        /*0034*/ 	.byte	0x04, 0x0f
        /*0036*/ 	.short	(.L_37 - .L_36)


	//   ....[0]....
	.align		4
.L_36:
        /*0038*/ 	.word	index@(__assertfail)


	//----- nvinfo : EIATTR_MERCURY_ISA_VERSION
	.align		4
.L_37:
        /*003c*/ 	.byte	0x03, 0x5f
        /*003e*/ 	.short	0x0101


	//----- nvinfo : EIATTR_INT_WARP_WIDE_INSTR_OFFSETS
	.align		4
        /*0040*/ 	.byte	0x04, 0x31
        /*0042*/ 	.short	(.L_39 - .L_38)


	//   ....[0]....
.L_38:
        /*0044*/ 	.word	0x00001de0


	//   ....[1]....
        /*0048*/ 	.word	0x00003880


	//   ....[2]....
        /*004c*/ 	.word	0x000038b0


	//   ....[3]....
        /*0050*/ 	.word	0x00003900


	//   ....[4]....
        /*0054*/ 	.word	0x00004200


	//   ....[5]....
        /*0058*/ 	.word	0x00004260


	//   ....[6]....
        /*005c*/ 	.word	0x00004350


	//   ....[7]....
        /*0060*/ 	.word	0x000043c0


	//   ....[8]....
        /*0064*/ 	.word	0x000044b0


	//   ....[9]....
        /*0068*/ 	.word	0x00004520


	//   ....[10]....
        /*006c*/ 	.word	0x00004620


	//   ....[11]....
        /*0070*/ 	.word	0x000046a0


	//   ....[12]....
        /*0074*/ 	.word	0x000047a0


	//   ....[13]....
        /*0078*/ 	.word	0x00004870


	//   ....[14]....
        /*007c*/ 	.word	0x00004910


	//   ....[15]....
        /*0080*/ 	.word	0x000049e0


	//   ....[16]....
        /*0084*/ 	.word	0x00004a90


	//   ....[17]....
        /*0088*/ 	.word	0x00004b70


	//   ....[18]....
        /*008c*/ 	.word	0x00004cf0


	//   ....[19]....
        /*0090*/ 	.word	0x00004e40


	//----- nvinfo : EIATTR_COOP_GROUP_MASK_REGIDS
	.align		4
.L_39:
        /*0094*/ 	.byte	0x04, 0x29
        /*0096*/ 	.short	(.L_41 - .L_40)


	//   ....[0]....
.L_40:
        /*0098*/ 	.word	0xffffffff


	//   ....[1]....
        /*009c*/ 	.word	0xffffffff


	//   ....[2]....
        /*00a0*/ 	.word	0xffffffff


	//   ....[3]....
        /*00a4*/ 	.word	0xffffffff


	//   ....[4]....
        /*00a8*/ 	.word	0xffffffff


	//   ....[5]....
        /*00ac*/ 	.word	0xffffffff


	//   ....[6]....
        /*00b0*/ 	.word	0xffffffff


	//   ....[7]....
        /*00b4*/ 	.word	0xffffffff


	//   ....[8]....
        /*00b8*/ 	.word	0xffffffff


	//   ....[9]....
        /*00bc*/ 	.word	0xffffffff


	//   ....[10]....
        /*00c0*/ 	.word	0xffffffff


	//   ....[11]....
        /*00c4*/ 	.word	0xffffffff


	//   ....[12]....
        /*00c8*/ 	.word	0xffffffff


	//----- nvinfo : EIATTR_COOP_GROUP_INSTR_OFFSETS
	.align		4
.L_41:
        /*00cc*/ 	.byte	0x04, 0x28
        /*00ce*/ 	.short	(.L_43 - .L_42)


	//   ....[0]....
.L_42:
        /*00d0*/ 	.word	0x00000090


	//   ....[1]....
        /*00d4*/ 	.word	0x000004d0


	//   ....[2]....
        /*00d8*/ 	.word	0x00000640


	//   ....[3]....
        /*00dc*/ 	.word	0x000007e0


	//   ....[4]....
        /*00e0*/ 	.word	0x000008e0


	//   ....[5]....
        /*00e4*/ 	.word	0x00000a50


	//   ....[6]....
        /*00e8*/ 	.word	0x00000bf0


	//   ....[7]....
        /*00ec*/ 	.word	0x00001cc0


	//   ....[8]....
        /*00f0*/ 	.word	0x00002aa0


	//   ....[9]....
        /*00f4*/ 	.word	0x00002cb0


	//   ....[10]....
        /*00f8*/ 	.word	0x00002ce0


	//   ....[11]....
        /*00fc*/ 	.word	0x00003770


	//   ....[12]....
        /*0100*/ 	.word	0x000039a0


	//----- nvinfo : EIATTR_VRC_CTA_INIT_COUNT
	.align		4
.L_43:
        /*0104*/ 	.byte	0x02, 0x4a
        /*0106*/ 	.byte	0x80
	.zero		1


	//----- nvinfo : EIATTR_SYSCALL_OFFSETS
	.align		4
        /*0108*/ 	.byte	0x04, 0x46
        /*010a*/ 	.short	(.L_45 - .L_44)


	//   ....[0]....
.L_44:
        /*010c*/ 	.word	0x000058f0


	//   ....[1]....
        /*0110*/ 	.word	0x000059e0


	//   ....[2]....
        /*0114*/ 	.word	0x00006200


	//   ....[3]....
        /*0118*/ 	.word	0x00006bc0


	//   ....[4]....
        /*011c*/ 	.word	0x00007520


	//   ....[5]....
        /*0120*/ 	.word	0x00007ed0


	//   ....[6]....
        /*0124*/ 	.word	0x00008880


	//   ....[7]....
        /*0128*/ 	.word	0x00009260


	//   ....[8]....
        /*012c*/ 	.word	0x00009c10


	//   ....[9]....
        /*0130*/ 	.word	0x0000a570


	//----- nvinfo : EIATTR_MBARRIER_INSTR_OFFSETS
	.align		4
.L_45:
        /*0134*/ 	.byte	0x04, 0x39
        /*0136*/ 	.short	(.L_47 - .L_46)


	//   ....[0]....
.L_46:
        /*0138*/ 	.word	0x000005b0
        /*013c*/ 	.word	0x000000ff
        /*0140*/ 	.word	0x00000000
        /*0144*/ 	.short	0x0100
        /*0146*/ 	.byte	0x05
	.zero		1


	//   ....[1]....
        /*0148*/ 	.word	0x000005c0
        /*014c*/ 	.word	0x000000ff
        /*0150*/ 	.word	0x00000020
        /*0154*/ 	.short	0x0100
        /*0156*/ 	.byte	0x05
	.zero		1


	//   ....[2]....
        /*0158*/ 	.word	0x000005d0
        /*015c*/ 	.word	0x000000ff
        /*0160*/ 	.word	0x00000008
        /*0164*/ 	.short	0x0100
        /*0166*/ 	.byte	0x05
	.zero		1


	//   ....[3]....
        /*0168*/ 	.word	0x000005e0
        /*016c*/ 	.word	0x000000ff
        /*0170*/ 	.word	0x00000028
        /*0174*/ 	.short	0x0100
        /*0176*/ 	.byte	0x05
	.zero		1


	//   ....[4]....
        /*0178*/ 	.word	0x000005f0
        /*017c*/ 	.word	0x000000ff
        /*0180*/ 	.word	0x00000010
        /*0184*/ 	.short	0x0100
        /*0186*/ 	.byte	0x05
	.zero		1


	//   ....[5]....
        /*0188*/ 	.word	0x00000600
        /*018c*/ 	.word	0x000000ff
        /*0190*/ 	.word	0x00000030
        /*0194*/ 	.short	0x0100
        /*0196*/ 	.byte	0x05
	.zero		1


	//   ....[6]....
        /*0198*/ 	.word	0x00000610
        /*019c*/ 	.word	0x000000ff
        /*01a0*/ 	.word	0x00000018
        /*01a4*/ 	.short	0x0100
        /*01a6*/ 	.byte	0x05
	.zero		1


	//   ....[7]....
        /*01a8*/ 	.word	0x00000620
        /*01ac*/ 	.word	0x000000ff
        /*01b0*/ 	.word	0x00000038
        /*01b4*/ 	.short	0x0100
        /*01b6*/ 	.byte	0x05
	.zero		1


	//   ....[8]....
        /*01b8*/ 	.word	0x00000750
        /*01bc*/ 	.word	0x000000ff
        /*01c0*/ 	.word	0x00000040
        /*01c4*/ 	.short	0x0100
        /*01c6*/ 	.byte	0x07
	.zero		1


	//   ....[9]....
        /*01c8*/ 	.word	0x00000760
        /*01cc*/ 	.word	0x000000ff
        /*01d0*/ 	.word	0x00000060
        /*01d4*/ 	.short	0x0100
        /*01d6*/ 	.byte	0x07
	.zero		1


	//   ....[10]....
        /*01d8*/ 	.word	0x00000770
        /*01dc*/ 	.word	0x000000ff
        /*01e0*/ 	.word	0x00000048
        /*01e4*/ 	.short	0x0100
        /*01e6*/ 	.byte	0x07
	.zero		1


	//   ....[11]....
        /*01e8*/ 	.word	0x00000780
        /*01ec*/ 	.word	0x000000ff
        /*01f0*/ 	.word	0x00000068
        /*01f4*/ 	.short	0x0100
        /*01f6*/ 	.byte	0x07
	.zero		1


	//   ....[12]....
        /*01f8*/ 	.word	0x00000790
        /*01fc*/ 	.word	0x000000ff
        /*0200*/ 	.word	0x00000050
        /*0204*/ 	.short	0x0100
        /*0206*/ 	.byte	0x07
	.zero		1


	//   ....[13]....
        /*0208*/ 	.word	0x000007a0
        /*020c*/ 	.word	0x000000ff
        /*0210*/ 	.word	0x00000070
        /*0214*/ 	.short	0x0100
        /*0216*/ 	.byte	0x07
	.zero		1


	//   ....[14]....
        /*0218*/ 	.word	0x000007b0
        /*021c*/ 	.word	0x000000ff
        /*0220*/ 	.word	0x00000058
        /*0224*/ 	.short	0x0100
        /*0226*/ 	.byte	0x07
	.zero		1


	//   ....[15]....
        /*0228*/ 	.word	0x000007c0
        /*022c*/ 	.word	0x000000ff
        /*0230*/ 	.word	0x00000078
        /*0234*/ 	.short	0x0100
        /*0236*/ 	.byte	0x07
	.zero		1


	//   ....[16]....
        /*0238*/ 	.word	0x000008b0
        /*023c*/ 	.word	0x000000ff
        /*0240*/ 	.word	0x00000080
        /*0244*/ 	.short	0x0100
        /*0246*/ 	.byte	0x05
	.zero		1


	//   ....[17]....
        /*0248*/ 	.word	0x000008c0
        /*024c*/ 	.word	0x000000ff
        /*0250*/ 	.word	0x00000088
        /*0254*/ 	.short	0x0100
        /*0256*/ 	.byte	0x05
	.zero		1


	//   ....[18]....
        /*0258*/ 	.word	0x00000a00
        /*025c*/ 	.word	0x000000ff
        /*0260*/ 	.word	0x00000090
        /*0264*/ 	.short	0x0100
        /*0266*/ 	.byte	0x05
	.zero		1


	//   ....[19]....
        /*0268*/ 	.word	0x00000a10
        /*026c*/ 	.word	0x000000ff
        /*0270*/ 	.word	0x000000a0
        /*0274*/ 	.short	0x0100
        /*0276*/ 	.byte	0x05
	.zero		1


	//   ....[20]....
        /*0278*/ 	.word	0x00000a20
        /*027c*/ 	.word	0x000000ff
        /*0280*/ 	.word	0x00000098
        /*0284*/ 	.short	0x0100
        /*0286*/ 	.byte	0x05
	.zero		1


	//   ....[21]....
        /*0288*/ 	.word	0x00000a30
        /*028c*/ 	.word	0x000000ff
        /*0290*/ 	.word	0x000000a8
        /*0294*/ 	.short	0x0100
        /*0296*/ 	.byte	0x05
	.zero		1


	//   ....[22]....
        /*0298*/ 	.word	0x00000b60
        /*029c*/ 	.word	0x000000ff
        /*02a0*/ 	.word	0x000000b0
        /*02a4*/ 	.short	0x0100
        /*02a6*/ 	.byte	0x07
	.zero		1


	//   ....[23]....
        /*02a8*/ 	.word	0x00000b70
        /*02ac*/ 	.word	0x000000ff
        /*02b0*/ 	.word	0x000000d0
        /*02b4*/ 	.short	0x0100
        /*02b6*/ 	.byte	0x07
	.zero		1


	//   ....[24]....
        /*02b8*/ 	.word	0x00000b80
        /*02bc*/ 	.word	0x000000ff
        /*02c0*/ 	.word	0x000000b8
        /*02c4*/ 	.short	0x0100
        /*02c6*/ 	.byte	0x07
	.zero		1


	//   ....[25]....
        /*02c8*/ 	.word	0x00000b90
        /*02cc*/ 	.word	0x000000ff
        /*02d0*/ 	.word	0x000000d8
        /*02d4*/ 	.short	0x0100
        /*02d6*/ 	.byte	0x07
	.zero		1


	//   ....[26]....
        /*02d8*/ 	.word	0x00000ba0
        /*02dc*/ 	.word	0x000000ff
        /*02e0*/ 	.word	0x000000c0
        /*02e4*/ 	.short	0x0100
        /*02e6*/ 	.byte	0x07
	.zero		1


	//   ....[27]....
        /*02e8*/ 	.word	0x00000bb0
        /*02ec*/ 	.word	0x000000ff
        /*02f0*/ 	.word	0x000000e0
        /*02f4*/ 	.short	0x0100
        /*02f6*/ 	.byte	0x07
	.zero		1


	//   ....[28]....
        /*02f8*/ 	.word	0x00000bc0
        /*02fc*/ 	.word	0x000000ff
        /*0300*/ 	.word	0x000000c8
        /*0304*/ 	.short	0x0100
        /*0306*/ 	.byte	0x07
	.zero		1


	//   ....[29]....
        /*0308*/ 	.word	0x00000bd0
        /*030c*/ 	.word	0x000000ff
        /*0310*/ 	.word	0x000000e8
        /*0314*/ 	.short	0x0100
        /*0316*/ 	.byte	0x07
	.zero		1


	//   ....[30]....
        /*0318*/ 	.word	0x00000cc0
        /*031c*/ 	.word	0x000000ff
        /*0320*/ 	.word	0x000000f0
        /*0324*/ 	.short	0x0100
        /*0326*/ 	.byte	0x05
	.zero		1


	//   ....[31]....
        /*0328*/ 	.word	0x00000cd0
        /*032c*/ 	.word	0x000000ff
        /*0330*/ 	.word	0x00000100
        /*0334*/ 	.short	0x0100
        /*0336*/ 	.byte	0x05
	.zero		1


	//   ....[32]....
        /*0338*/ 	.word	0x00000ce0
        /*033c*/ 	.word	0x000000ff
        /*0340*/ 	.word	0x000000f8
        /*0344*/ 	.short	0x0100
        /*0346*/ 	.byte	0x05
	.zero		1


	//   ....[33]....
        /*0348*/ 	.word	0x00000cf0
        /*034c*/ 	.word	0x000000ff
        /*0350*/ 	.word	0x00000108
        /*0354*/ 	.short	0x0100
        /*0356*/ 	.byte	0x05
	.zero		1


	//   ....[34]....
        /*0358*/ 	.word	0x000015c0
        /*035c*/ 	.word	0x00000002
        /*0360*/ 	.word	0x00000100
        /*0364*/ 	.short	0x010a
        /*0366*/ 	.byte	0xff
	.zero		1


	//   ....[35]....
        /*0368*/ 	.word	0x000015f0
        /*036c*/ 	.word	0x00000002
        /*0370*/ 	.word	0x000000f0
        /*0374*/ 	.short	0x0101
        /*0376*/ 	.byte	0xff
	.zero		1


	//   ....[36]....
        /*0378*/ 	.word	0x000016c0
        /*037c*/ 	.word	0x000000ff
        /*0380*/ 	.word	0x00000020
        /*0384*/ 	.short	0x010a
        /*0386*/ 	.byte	0x08
	.zero		1


	//   ....[37]....
        /*0388*/ 	.word	0x00001760
        /*038c*/ 	.word	0x000000ff
        /*0390*/ 	.word	0x00000020
        /*0394*/ 	.short	0x010a
        /*0396*/ 	.byte	0x21
	.zero		1


	//   ....[38]....
        /*0398*/ 	.word	0x000018b0
        /*039c*/ 	.word	0x000000ff
        /*03a0*/ 	.word	0x00000020
        /*03a4*/ 	.short	0x010a
        /*03a6*/ 	.byte	0x08
	.zero		1


	//   ....[39]....
        /*03a8*/ 	.word	0x000019c0
        /*03ac*/ 	.word	0x000000ff
        /*03b0*/ 	.word	0x00000088
        /*03b4*/ 	.short	0x0101
        /*03b6*/ 	.byte	0x04
	.zero		1


	//   ....[40]....
        /*03b8*/ 	.word	0x000019e0
        /*03bc*/ 	.word	0x000000ff
        /*03c0*/ 	.word	0x00000020
        /*03c4*/ 	.short	0x010a
        /*03c6*/ 	.byte	0x08
	.zero		1


	//   ....[41]....
        /*03c8*/ 	.word	0x00001a60
        /*03cc*/ 	.word	0x000000ff
        /*03d0*/ 	.word	0x00000020
        /*03d4*/ 	.short	0x010a
        /*03d6*/ 	.byte	0x11
	.zero		1


	//   ....[42]....
        /*03d8*/ 	.word	0x00001bb0
        /*03dc*/ 	.word	0x000000ff
        /*03e0*/ 	.word	0x00000020
        /*03e4*/ 	.short	0x010a
        /*03e6*/ 	.byte	0x08
	.zero		1


	//   ....[43]....
        /*03e8*/ 	.word	0x00001cf0
        /*03ec*/ 	.word	0x00000002
        /*03f0*/ 	.word	0x00000090
        /*03f4*/ 	.short	0x010a
        /*03f6*/ 	.byte	0xff
	.zero		1


	//   ....[44]....
        /*03f8*/ 	.word	0x00001db0
        /*03fc*/ 	.word	0x00000002
        /*0400*/ 	.word	0x00000000
        /*0404*/ 	.short	0x0101
        /*0406*/ 	.byte	0xff
	.zero		1


	//   ....[45]....
        /*0408*/ 	.word	0x00002310
        /*040c*/ 	.word	0x000000ff
        /*0410*/ 	.word	0x00000000
        /*0414*/ 	.short	0x010a
        /*0416*/ 	.byte	0x05
	.zero		1


	//   ....[46]....
        /*0418*/ 	.word	0x000023a0
        /*041c*/ 	.word	0x000000ff
        /*0420*/ 	.word	0x00000000
        /*0424*/ 	.short	0x010a
        /*0426*/ 	.byte	0x05
	.zero		1


	//   ....[47]....
        /*0428*/ 	.word	0x00002430
        /*042c*/ 	.word	0x000000ff
        /*0430*/ 	.word	0x00000000
        /*0434*/ 	.short	0x010a
        /*0436*/ 	.byte	0x05
	.zero		1


	//   ....[48]....
        /*0438*/ 	.word	0x000024d0
        /*043c*/ 	.word	0x00000000
        /*0440*/ 	.word	0x00000000
        /*0444*/ 	.short	0x010a
        /*0446*/ 	.byte	0xff
	.zero		1


	//   ....[49]....
        /*0448*/ 	.word	0x000025f0
        /*044c*/ 	.word	0x00000000
        /*0450*/ 	.word	0x000000f0
        /*0454*/ 	.short	0x010a
        /*0456*/ 	.byte	0xff
	.zero		1


	//   ....[50]....
        /*0458*/ 	.word	0x00002660
        /*045c*/ 	.word	0x00000000
        /*0460*/ 	.word	0x00000000
        /*0464*/ 	.short	0x0101
        /*0466*/ 	.byte	0xff
	.zero		1


	//   ....[51]....
        /*0468*/ 	.word	0x00002680
        /*046c*/ 	.word	0x000000ff
        /*0470*/ 	.word	0x000000a0
        /*0474*/ 	.short	0x010a
        /*0476*/ 	.byte	0x05
	.zero		1


	//   ....[52]....
        /*0478*/ 	.word	0x000027a0
        /*047c*/ 	.word	0x00000000
        /*0480*/ 	.word	0x00000090
        /*0484*/ 	.short	0x010a
        /*0486*/ 	.byte	0xff
	.zero		1


	//   ....[53]....
        /*0488*/ 	.word	0x000028a0
        /*048c*/ 	.word	0x00000000
        /*0490*/ 	.word	0x00000000
        /*0494*/ 	.short	0x0101
        /*0496*/ 	.byte	0xff
	.zero		1


	//   ....[54]....
        /*0498*/ 	.word	0x00002930
        /*049c*/ 	.word	0x000000ff
        /*04a0*/ 	.word	0x000000a0
        /*04a4*/ 	.short	0x0106
        /*04a6*/ 	.byte	0x05
	.zero		1


	//   ....[55]....
        /*04a8*/ 	.word	0x00002950
        /*04ac*/ 	.word	0x000000ff
        /*04b0*/ 	.word	0x000000a0
        /*04b4*/ 	.short	0x010a
        /*04b6*/ 	.byte	0x05
	.zero		1


	//   ....[56]....
        /*04b8*/ 	.word	0x000029e0
        /*04bc*/ 	.word	0x000000ff
        /*04c0*/ 	.word	0x000000a0
        /*04c4*/ 	.short	0x0106
        /*04c6*/ 	.byte	0x04
	.zero		1


	//   ....[57]....
        /*04c8*/ 	.word	0x00002a20
        /*04cc*/ 	.word	0x00000000
        /*04d0*/ 	.word	0x000000a0
        /*04d4*/ 	.short	0x010a
        /*04d6*/ 	.byte	0xff
	.zero		1


	//   ....[58]....
        /*04d8*/ 	.word	0x00002f60
        /*04dc*/ 	.word	0x00000000
        /*04e0*/ 	.word	0x00000090
        /*04e4*/ 	.short	0x010a
        /*04e6*/ 	.byte	0xff
	.zero		1


	//   ....[59]....
        /*04e8*/ 	.word	0x00003060
        /*04ec*/ 	.word	0x00000003
        /*04f0*/ 	.word	0x00000000
        /*04f4*/ 	.short	0x0101
        /*04f6*/ 	.byte	0xff
	.zero		1


	//   ....[60]....
        /*04f8*/ 	.word	0x00003070
        /*04fc*/ 	.word	0x000000ff
        /*0500*/ 	.word	0x00000000
        /*0504*/ 	.short	0x010a
        /*0506*/ 	.byte	0x06
	.zero		1


	//   ....[61]....
        /*0508*/ 	.word	0x000030f0
        /*050c*/ 	.word	0x000000ff
        /*0510*/ 	.word	0x000000d0
        /*0514*/ 	.short	0x010a
        /*0516*/ 	.byte	0x07
	.zero		1


	//   ....[62]....
        /*0518*/ 	.word	0x000031d0
        /*051c*/ 	.word	0x000000ff
        /*0520*/ 	.word	0x00000000
        /*0524*/ 	.short	0x010a
        /*0526*/ 	.byte	0x06
	.zero		1


	//   ....[63]....
        /*0528*/ 	.word	0x00003300
        /*052c*/ 	.word	0x000000ff
        /*0530*/ 	.word	0x00000000
        /*0534*/ 	.short	0x010a
        /*0536*/ 	.byte	0x1a
	.zero		1


	//   ....[64]....
        /*0538*/ 	.word	0x000035a0
        /*053c*/ 	.word	0x000000ff
        /*0540*/ 	.word	0x00000000
        /*0544*/ 	.short	0x010a
        /*0546*/ 	.byte	0x06
	.zero		1


	//   ....[65]....
        /*0548*/ 	.word	0x00003630
        /*054c*/ 	.word	0x000000ff
        /*0550*/ 	.word	0x00000000
        /*0554*/ 	.short	0x010a
        /*0556*/ 	.byte	0x06
	.zero		1


	//   ....[66]....
        /*0558*/ 	.word	0x000036c0
        /*055c*/ 	.word	0x000000ff
        /*0560*/ 	.word	0x00000000
        /*0564*/ 	.short	0x010a
        /*0566*/ 	.byte	0x06
	.zero		1


	//   ....[67]....
        /*0568*/ 	.word	0x00003750
        /*056c*/ 	.word	0x000000ff
        /*0570*/ 	.word	0x00000000
        /*0574*/ 	.short	0x010a
        /*0576*/ 	.byte	0x07
	.zero		1


	//   ....[68]....
        /*0578*/ 	.word	0x00003ba0
        /*057c*/ 	.word	0x00000000
        /*0580*/ 	.word	0x00000090
        /*0584*/ 	.short	0x010a
        /*0586*/ 	.byte	0xff
	.zero		1


	//   ....[69]....
        /*0588*/ 	.word	0x00003c60
        /*058c*/ 	.word	0x00000000
        /*0590*/ 	.word	0x00000000
        /*0594*/ 	.short	0x0101
        /*0596*/ 	.byte	0xff
	.zero		1


	//   ....[70]....
        /*0598*/ 	.word	0x00003f80
        /*059c*/ 	.word	0x000000ff
        /*05a0*/ 	.word	0x00000088
        /*05a4*/ 	.short	0x010a
        /*05a6*/ 	.byte	0x07
	.zero		1


	//   ....[71]....
        /*05a8*/ 	.word	0x00004180
        /*05ac*/ 	.word	0x000000ff
        /*05b0*/ 	.word	0x00000060
        /*05b4*/ 	.short	0x010a
        /*05b6*/ 	.byte	0x07
	.zero		1


	//   ....[72]....
        /*05b8*/ 	.word	0x00004300
        /*05bc*/ 	.word	0x000000ff
        /*05c0*/ 	.word	0x00000040
        /*05c4*/ 	.short	0x010b
        /*05c6*/ 	.byte	0x07
	.zero		1


	//   ....[73]....
        /*05c8*/ 	.word	0x00004310
        /*05cc*/ 	.word	0x000000ff
        /*05d0*/ 	.word	0x00000000
        /*05d4*/ 	.short	0x0101
        /*05d6*/ 	.byte	0x15
	.zero		1


	//   ....[74]....
        /*05d8*/ 	.word	0x00004320
        /*05dc*/ 	.word	0x000000ff
        /*05e0*/ 	.word	0x00000068
        /*05e4*/ 	.short	0x010a
        /*05e6*/ 	.byte	0x07
	.zero		1


	//   ....[75]....
        /*05e8*/ 	.word	0x00004460
        /*05ec*/ 	.word	0x000000ff
        /*05f0*/ 	.word	0x00000048
        /*05f4*/ 	.short	0x010b
        /*05f6*/ 	.byte	0x07
	.zero		1


	//   ....[76]....
        /*05f8*/ 	.word	0x00004470
        /*05fc*/ 	.word	0x000000ff
        /*0600*/ 	.word	0x00000000
        /*0604*/ 	.short	0x0101
        /*0606*/ 	.byte	0x0f
	.zero		1


	//   ....[77]....
        /*0608*/ 	.word	0x00004480
        /*060c*/ 	.word	0x000000ff
        /*0610*/ 	.word	0x00000070
        /*0614*/ 	.short	0x010a
        /*0616*/ 	.byte	0x07
	.zero		1


	//   ....[78]....
        /*0618*/ 	.word	0x000045d0
        /*061c*/ 	.word	0x000000ff
        /*0620*/ 	.word	0x00000050
        /*0624*/ 	.short	0x010b
        /*0626*/ 	.byte	0x07
	.zero		1


	//   ....[79]....
        /*0628*/ 	.word	0x000045e0
        /*062c*/ 	.word	0x000000ff
        /*0630*/ 	.word	0x00000000
        /*0634*/ 	.short	0x0101
        /*0636*/ 	.byte	0x0e
	.zero		1


	//   ....[80]....
        /*0638*/ 	.word	0x000045f0
        /*063c*/ 	.word	0x000000ff
        /*0640*/ 	.word	0x00000078
        /*0644*/ 	.short	0x010a
        /*0646*/ 	.byte	0x07
	.zero		1


	//   ....[81]....
        /*0648*/ 	.word	0x00004750
        /*064c*/ 	.word	0x000000ff
        /*0650*/ 	.word	0x00000058
        /*0654*/ 	.short	0x010b
        /*0656*/ 	.byte	0x07
	.zero		1


	//   ....[82]....
        /*0658*/ 	.word	0x00004760
        /*065c*/ 	.word	0x000000ff
        /*0660*/ 	.word	0x00000000
        /*0664*/ 	.short	0x0101
        /*0666*/ 	.byte	0x0d
	.zero		1


	//   ....[83]....
        /*0668*/ 	.word	0x00004770
        /*066c*/ 	.word	0x000000ff
        /*0670*/ 	.word	0x00000060
        /*0674*/ 	.short	0x010a
        /*0676*/ 	.byte	0x07
	.zero		1


	//   ....[84]....
        /*0678*/ 	.word	0x000048c0
        /*067c*/ 	.word	0x000000ff
        /*0680*/ 	.word	0x00000040
        /*0684*/ 	.short	0x010b
        /*0686*/ 	.byte	0x07
	.zero		1


	//   ....[85]....
        /*0688*/ 	.word	0x000048d0
        /*068c*/ 	.word	0x000000ff
        /*0690*/ 	.word	0x00000000
        /*0694*/ 	.short	0x0101
        /*0696*/ 	.byte	0x15
	.zero		1


	//   ....[86]....
        /*0698*/ 	.word	0x000048e0
        /*069c*/ 	.word	0x000000ff
        /*06a0*/ 	.word	0x00000068
        /*06a4*/ 	.short	0x010a
        /*06a6*/ 	.byte	0x07
	.zero		1


	//   ....[87]....
        /*06a8*/ 	.word	0x00004a30
        /*06ac*/ 	.word	0x000000ff
        /*06b0*/ 	.word	0x00000048
        /*06b4*/ 	.short	0x010b
        /*06b6*/ 	.byte	0x07
	.zero		1


	//   ....[88]....
        /*06b8*/ 	.word	0x00004a40
        /*06bc*/ 	.word	0x000000ff
        /*06c0*/ 	.word	0x00000000
        /*06c4*/ 	.short	0x0101
        /*06c6*/ 	.byte	0x0f
	.zero		1


	//   ....[89]....
        /*06c8*/ 	.word	0x00004a50
        /*06cc*/ 	.word	0x000000ff
        /*06d0*/ 	.word	0x00000070
        /*06d4*/ 	.short	0x010a
        /*06d6*/ 	.byte	0x07
	.zero		1


	//   ....[90]....
        /*06d8*/ 	.word	0x00004bd0
        /*06dc*/ 	.word	0x000000ff
        /*06e0*/ 	.word	0x00000050
        /*06e4*/ 	.short	0x010b
        /*06e6*/ 	.byte	0x07
	.zero		1


	//   ....[91]....
        /*06e8*/ 	.word	0x00004c10
        /*06ec*/ 	.word	0x000000ff
        /*06f0*/ 	.word	0x00000000
        /*06f4*/ 	.short	0x0101
        /*06f6*/ 	.byte	0x0e
	.zero		1


	//   ....[92]....
        /*06f8*/ 	.word	0x00004c50
        /*06fc*/ 	.word	0x000000ff
        /*0700*/ 	.word	0x00000078
        /*0704*/ 	.short	0x010a
        /*0706*/ 	.byte	0x07
	.zero		1


	//   ....[93]....
        /*0708*/ 	.word	0x00004e80
        /*070c*/ 	.word	0x000000ff
        /*0710*/ 	.word	0x00000058
        /*0714*/ 	.short	0x010b
        /*0716*/ 	.byte	0x07
	.zero		1


	//   ....[94]....
        /*0718*/ 	.word	0x00004ea0
        /*071c*/ 	.word	0x000000ff
        /*0720*/ 	.word	0x00000000
        /*0724*/ 	.short	0x0101
        /*0726*/ 	.byte	0x0d
	.zero		1


	//   ....[95]....
        /*0728*/ 	.word	0x00004ec0
        /*072c*/ 	.word	0x000000ff
        /*0730*/ 	.word	0x00000060
        /*0734*/ 	.short	0x010a
        /*0736*/ 	.byte	0x07
	.zero		1


	//   ....[96]....
        /*0738*/ 	.word	0x00004ee0
        /*073c*/ 	.word	0x000000ff
        /*0740*/ 	.word	0x00000068
        /*0744*/ 	.short	0x010a
        /*0746*/ 	.byte	0x07
	.zero		1


	//   ....[97]....
        /*0748*/ 	.word	0x00004f00
        /*074c*/ 	.word	0x000000ff
        /*0750*/ 	.word	0x00000070
        /*0754*/ 	.short	0x010a
        /*0756*/ 	.byte	0x07
	.zero		1


	//   ....[98]....
        /*0758*/ 	.word	0x00004f50
        /*075c*/ 	.word	0x00000002
        /*0760*/ 	.word	0x00000078
        /*0764*/ 	.short	0x010a
        /*0766*/ 	.byte	0xff
	.zero		1


	//   ....[99]....
        /*0768*/ 	.word	0x000052b0
        /*076c*/ 	.word	0x00000000
        /*0770*/ 	.word	0x00000090
        /*0774*/ 	.short	0x010a
        /*0776*/ 	.byte	0xff
	.zero		1


	//   ....[100]....
        /*0778*/ 	.word	0x000053c0
        /*077c*/ 	.word	0x00000000
        /*0780*/ 	.word	0x00000000
        /*0784*/ 	.short	0x0101
        /*0786*/ 	.byte	0xff
	.zero		1


	//   ....[101]....
        /*0788*/ 	.word	0x00005e40
        /*078c*/ 	.word	0x000000ff
        /*0790*/ 	.word	0x00000040
        /*0794*/ 	.short	0x010a
        /*0796*/ 	.byte	0x30
	.zero		1


	//   ....[102]....
        /*0798*/ 	.word	0x00005e70
        /*079c*/ 	.word	0x00000053
        /*07a0*/ 	.word	0x000000b0
        /*07a4*/ 	.short	0x010a
        /*07a6*/ 	.byte	0xff
	.zero		1


	//   ....[103]....
        /*07a8*/ 	.word	0x00005fe0
        /*07ac*/ 	.word	0x000000ff
        /*07b0*/ 	.word	0x00000040
        /*07b4*/ 	.short	0x010a
        /*07b6*/ 	.byte	0x30
	.zero		1


	//   ....[104]....
        /*07b8*/ 	.word	0x000060e0
        /*07bc*/ 	.word	0x00000053
        /*07c0*/ 	.word	0x000000b0
        /*07c4*/ 	.short	0x010a
        /*07c6*/ 	.byte	0xff
	.zero		1


	//   ....[105]....
        /*07c8*/ 	.word	0x000068e0
        /*07cc*/ 	.word	0x00000000
        /*07d0*/ 	.word	0x00000000
        /*07d4*/ 	.short	0x0101
        /*07d6*/ 	.byte	0xff
	.zero		1


	//   ....[106]....
        /*07d8*/ 	.word	0x000068f0
        /*07dc*/ 	.word	0x00000002
        /*07e0*/ 	.word	0x00000040
        /*07e4*/ 	.short	0x010a
        /*07e6*/ 	.byte	0xff
	.zero		1


	//   ....[107]....
        /*07e8*/ 	.word	0x000069c0
        /*07ec*/ 	.word	0x00000002
        /*07f0*/ 	.word	0x00000040
        /*07f4*/ 	.short	0x010a
        /*07f6*/ 	.byte	0xff
	.zero		1


	//   ....[108]....
        /*07f8*/ 	.word	0x00007240
        /*07fc*/ 	.word	0x00000015
        /*0800*/ 	.word	0x00000000
        /*0804*/ 	.short	0x0101
        /*0806*/ 	.byte	0xff
	.zero		1


	//   ....[109]....
        /*0808*/ 	.word	0x00007260
        /*080c*/ 	.word	0x00000000
        /*0810*/ 	.word	0x00000040
        /*0814*/ 	.short	0x010a
        /*0816*/ 	.byte	0xff
	.zero		1


	//   ....[110]....
        /*0818*/ 	.word	0x00007320
        /*081c*/ 	.word	0x00000000
        /*0820*/ 	.word	0x00000040
        /*0824*/ 	.short	0x010a
        /*0826*/ 	.byte	0xff
	.zero		1


	//   ....[111]....
        /*0828*/ 	.word	0x00007bb0
        /*082c*/ 	.word	0x00000015
        /*0830*/ 	.word	0x00000000
        /*0834*/ 	.short	0x0101
        /*0836*/ 	.byte	0xff
	.zero		1


	//   ....[112]....
        /*0838*/ 	.word	0x00007bd0
        /*083c*/ 	.word	0x00000000
        /*0840*/ 	.word	0x00000040
        /*0844*/ 	.short	0x010a
        /*0846*/ 	.byte	0xff
	.zero		1


	//   ....[113]....
        /*0848*/ 	.word	0x00007c90
        /*084c*/ 	.word	0x00000000
        /*0850*/ 	.word	0x00000040
        /*0854*/ 	.short	0x010a
        /*0856*/ 	.byte	0xff
	.zero		1


	//   ....[114]....
        /*0858*/ 	.word	0x00008550
        /*085c*/ 	.word	0x00000015
        /*0860*/ 	.word	0x00000000
        /*0864*/ 	.short	0x0101
        /*0866*/ 	.byte	0xff
	.zero		1


	//   ....[115]....
        /*0868*/ 	.word	0x00008570
        /*086c*/ 	.word	0x00000000
        /*0870*/ 	.word	0x00000040
        /*0874*/ 	.short	0x010a
        /*0876*/ 	.byte	0xff
	.zero		1


	//   ....[116]....
        /*0878*/ 	.word	0x00008630
        /*087c*/ 	.word	0x00000000
        /*0880*/ 	.word	0x00000040
        /*0884*/ 	.short	0x010a
        /*0886*/ 	.byte	0xff
	.zero		1


	//   ....[117]....
        /*0888*/ 	.word	0x00008f30
        /*088c*/ 	.word	0x00000015
        /*0890*/ 	.word	0x00000000
        /*0894*/ 	.short	0x0101
        /*0896*/ 	.byte	0xff
	.zero		1


	//   ....[118]....
        /*0898*/ 	.word	0x00008f50
        /*089c*/ 	.word	0x00000000
        /*08a0*/ 	.word	0x00000040
        /*08a4*/ 	.short	0x010a
        /*08a6*/ 	.byte	0xff
	.zero		1


	//   ....[119]....
        /*08a8*/ 	.word	0x00009010
        /*08ac*/ 	.word	0x00000000
        /*08b0*/ 	.word	0x00000040
        /*08b4*/ 	.short	0x010a
        /*08b6*/ 	.byte	0xff
	.zero		1


	//   ....[120]....
        /*08b8*/ 	.word	0x000098e0
        /*08bc*/ 	.word	0x00000015
        /*08c0*/ 	.word	0x00000000
        /*08c4*/ 	.short	0x0101
        /*08c6*/ 	.byte	0xff
	.zero		1


	//   ....[121]....
        /*08c8*/ 	.word	0x00009900
        /*08cc*/ 	.word	0x00000000
        /*08d0*/ 	.word	0x00000040
        /*08d4*/ 	.short	0x010a
        /*08d6*/ 	.byte	0xff
	.zero		1


	//   ....[122]....
        /*08d8*/ 	.word	0x000099c0
        /*08dc*/ 	.word	0x00000000
        /*08e0*/ 	.word	0x00000040
        /*08e4*/ 	.short	0x010a
        /*08e6*/ 	.byte	0xff
	.zero		1


	//   ....[123]....
        /*08e8*/ 	.word	0x0000a290
        /*08ec*/ 	.word	0x00000015
        /*08f0*/ 	.word	0x00000000
        /*08f4*/ 	.short	0x0101
        /*08f6*/ 	.byte	0xff
	.zero		1


	//   ....[124]....
        /*08f8*/ 	.word	0x0000a2b0
        /*08fc*/ 	.word	0x00000000
        /*0900*/ 	.word	0x00000040
        /*0904*/ 	.short	0x010a
        /*0906*/ 	.byte	0xff
	.zero		1


	//   ....[125]....
        /*0908*/ 	.word	0x0000a370
        /*090c*/ 	.word	0x00000000
        /*0910*/ 	.word	0x00000040
        /*0914*/ 	.short	0x010a
        /*0916*/ 	.byte	0xff
	.zero		1


	//   ....[126]....
        /*0918*/ 	.word	0x0000a6e0
        /*091c*/ 	.word	0x000000ff
        /*0920*/ 	.word	0x00000000
        /*0924*/ 	.short	0x0101
        /*0926*/ 	.byte	0x05
	.zero		1


	//   ....[127]....
        /*0928*/ 	.word	0x0000ac50
        /*092c*/ 	.word	0x00000000
        /*0930*/ 	.word	0x00000000
        /*0934*/ 	.short	0x0101
        /*0936*/ 	.byte	0xff
	.zero		1


	//   ....[128]....
        /*0938*/ 	.word	0x0000aec0
        /*093c*/ 	.word	0x000000ff
        /*0940*/ 	.word	0x00000000
        /*0944*/ 	.short	0x0101
        /*0946*/ 	.byte	0x04
	.zero		1


	//   ....[129]....
        /*0948*/ 	.word	0x0000aee0
        /*094c*/ 	.word	0x00000002
        /*0950*/ 	.word	0x00000100
        /*0954*/ 	.short	0x010a
        /*0956*/ 	.byte	0xff
	.zero		1


	//   ....[130]....
        /*0958*/ 	.word	0x0000af40
        /*095c*/ 	.word	0x00000002
        /*0960*/ 	.word	0x00000020
        /*0964*/ 	.short	0x010a
        /*0966*/ 	.byte	0xff
	.zero		1


	//   ....[131]....
        /*0968*/ 	.word	0x0000afa0
        /*096c*/ 	.word	0x00000002
        /*0970*/ 	.word	0x00000020
        /*0974*/ 	.short	0x010a
        /*0976*/ 	.byte	0xff
	.zero		1


	//   ....[132]....
        /*0978*/ 	.word	0x0000aff0
        /*097c*/ 	.word	0x00000002
        /*0980*/ 	.word	0x00000090
        /*0984*/ 	.short	0x010a
        /*0986*/ 	.byte	0xff
	.zero		1


	//   ....[133]....
        /*0988*/ 	.word	0x0000b050
        /*098c*/ 	.word	0x00000000
        /*0990*/ 	.word	0x00000000
        /*0994*/ 	.short	0x010a
        /*0996*/ 	.byte	0xff
	.zero		1


	//   ....[134]....
        /*0998*/ 	.word	0x0000b0b0
        /*099c*/ 	.word	0x00000000
        /*09a0*/ 	.word	0x00000000
        /*09a4*/ 	.short	0x010a
        /*09a6*/ 	.byte	0xff
	.zero		1


	//   ....[135]....
        /*09a8*/ 	.word	0x0000b110
        /*09ac*/ 	.word	0x00000000
        /*09b0*/ 	.word	0x00000000
        /*09b4*/ 	.short	0x010a
        /*09b6*/ 	.byte	0xff
	.zero		1


	//   ....[136]....
        /*09b8*/ 	.word	0x0000b160
        /*09bc*/ 	.word	0x00000000
        /*09c0*/ 	.word	0x000000f0
        /*09c4*/ 	.short	0x010a
        /*09c6*/ 	.byte	0xff
	.zero		1


	//   ....[137]....
        /*09c8*/ 	.word	0x0000b1c0
        /*09cc*/ 	.word	0x00000000
        /*09d0*/ 	.word	0x000000a0
        /*09d4*/ 	.short	0x010a
        /*09d6*/ 	.byte	0xff
	.zero		1


	//   ....[138]....
        /*09d8*/ 	.word	0x0000b210
        /*09dc*/ 	.word	0x00000000
        /*09e0*/ 	.word	0x00000090
        /*09e4*/ 	.short	0x010a
        /*09e6*/ 	.byte	0xff
	.zero		1


	//   ....[139]....
        /*09e8*/ 	.word	0x0000b270
        /*09ec*/ 	.word	0x00000000
        /*09f0*/ 	.word	0x000000a0
        /*09f4*/ 	.short	0x010a
        /*09f6*/ 	.byte	0xff
	.zero		1


	//   ....[140]....
        /*09f8*/ 	.word	0x0000b2c0
        /*09fc*/ 	.word	0x00000000
        /*0a00*/ 	.word	0x00000090
        /*0a04*/ 	.short	0x010a
        /*0a06*/ 	.byte	0xff
	.zero		1


	//   ....[141]....
        /*0a08*/ 	.word	0x0000b320
        /*0a0c*/ 	.word	0x00000002
        /*0a10*/ 	.word	0x000000d0
        /*0a14*/ 	.short	0x010a
        /*0a16*/ 	.byte	0xff
	.zero		1


	//   ....[142]....
        /*0a18*/ 	.word	0x0000b380
        /*0a1c*/ 	.word	0x00000000
        /*0a20*/ 	.word	0x00000000
        /*0a24*/ 	.short	0x010a
        /*0a26*/ 	.byte	0xff
	.zero		1


	//   ....[143]....
        /*0a28*/ 	.word	0x0000b3e0
        /*0a2c*/ 	.word	0x00000000
        /*0a30*/ 	.word	0x00000000
        /*0a34*/ 	.short	0x010a
        /*0a36*/ 	.byte	0xff
	.zero		1


	//   ....[144]....
        /*0a38*/ 	.word	0x0000b440
        /*0a3c*/ 	.word	0x00000000
        /*0a40*/ 	.word	0x00000000
        /*0a44*/ 	.short	0x010a
        /*0a46*/ 	.byte	0xff
	.zero		1


	//   ....[145]....
        /*0a48*/ 	.word	0x0000b4a0
        /*0a4c*/ 	.word	0x00000000
        /*0a50*/ 	.word	0x00000000
        /*0a54*/ 	.short	0x010a
        /*0a56*/ 	.byte	0xff
	.zero		1


	//   ....[146]....
        /*0a58*/ 	.word	0x0000b500
        /*0a5c*/ 	.word	0x00000000
        /*0a60*/ 	.word	0x00000000
        /*0a64*/ 	.short	0x010a
        /*0a66*/ 	.byte	0xff
	.zero		1


	//   ....[147]....
        /*0a68*/ 	.word	0x0000b550
        /*0a6c*/ 	.word	0x00000000
        /*0a70*/ 	.word	0x00000090
        /*0a74*/ 	.short	0x010a
        /*0a76*/ 	.byte	0xff
	.zero		1


	//   ....[148]....
        /*0a78*/ 	.word	0x0000b5b0
        /*0a7c*/ 	.word	0x00000000
        /*0a80*/ 	.word	0x00000088
        /*0a84*/ 	.short	0x010a
        /*0a86*/ 	.byte	0xff
	.zero		1


	//   ....[149]....
        /*0a88*/ 	.word	0x0000b610
        /*0a8c*/ 	.word	0x00000000
        /*0a90*/ 	.word	0x00000060
        /*0a94*/ 	.short	0x010a
        /*0a96*/ 	.byte	0xff
	.zero		1


	//   ....[150]....
        /*0a98*/ 	.word	0x0000b670
        /*0a9c*/ 	.word	0x00000000
        /*0aa0*/ 	.word	0x00000068
        /*0aa4*/ 	.short	0x010a
        /*0aa6*/ 	.byte	0xff
	.zero		1


	//   ....[151]....
        /*0aa8*/ 	.word	0x0000b6d0
        /*0aac*/ 	.word	0x00000000
        /*0ab0*/ 	.word	0x00000070
        /*0ab4*/ 	.short	0x010a
        /*0ab6*/ 	.byte	0xff
	.zero		1


	//   ....[152]....
        /*0ab8*/ 	.word	0x0000b730
        /*0abc*/ 	.word	0x00000000
        /*0ac0*/ 	.word	0x00000078
        /*0ac4*/ 	.short	0x010a
        /*0ac6*/ 	.byte	0xff
	.zero		1


	//   ....[153]....
        /*0ac8*/ 	.word	0x0000b790
        /*0acc*/ 	.word	0x00000000
        /*0ad0*/ 	.word	0x00000060
        /*0ad4*/ 	.short	0x010a
        /*0ad6*/ 	.byte	0xff
	.zero		1


	//   ....[154]....
        /*0ad8*/ 	.word	0x0000b7f0
        /*0adc*/ 	.word	0x00000000
        /*0ae0*/ 	.word	0x00000068
        /*0ae4*/ 	.short	0x010a
        /*0ae6*/ 	.byte	0xff
	.zero		1


	//   ....[155]....
        /*0ae8*/ 	.word	0x0000b850
        /*0aec*/ 	.word	0x00000000
        /*0af0*/ 	.word	0x00000070
        /*0af4*/ 	.short	0x010a
        /*0af6*/ 	.byte	0xff
	.zero		1


	//   ....[156]....
        /*0af8*/ 	.word	0x0000b8b0
        /*0afc*/ 	.word	0x00000000
        /*0b00*/ 	.word	0x00000078
        /*0b04*/ 	.short	0x010a
        /*0b06*/ 	.byte	0xff
	.zero		1


	//   ....[157]....
        /*0b08*/ 	.word	0x0000b910
        /*0b0c*/ 	.word	0x00000000
        /*0b10*/ 	.word	0x00000060
        /*0b14*/ 	.short	0x010a
        /*0b16*/ 	.byte	0xff
	.zero		1


	//   ....[158]....
        /*0b18*/ 	.word	0x0000b970
        /*0b1c*/ 	.word	0x00000000
        /*0b20*/ 	.word	0x00000068
        /*0b24*/ 	.short	0x010a
        /*0b26*/ 	.byte	0xff
	.zero		1


	//   ....[159]....
        /*0b28*/ 	.word	0x0000b9d0
        /*0b2c*/ 	.word	0x00000002
        /*0b30*/ 	.word	0x00000070
        /*0b34*/ 	.short	0x010a
        /*0b36*/ 	.byte	0xff
	.zero		1


	//   ....[160]....
        /*0b38*/ 	.word	0x0000ba20
        /*0b3c*/ 	.word	0x00000000
        /*0b40*/ 	.word	0x00000090
        /*0b44*/ 	.short	0x010a
        /*0b46*/ 	.byte	0xff
	.zero		1


	//   ....[161]....
        /*0b48*/ 	.word	0x0000ba80
        /*0b4c*/ 	.word	0x00000000
        /*0b50*/ 	.word	0x00000040
        /*0b54*/ 	.short	0x010a
        /*0b56*/ 	.byte	0xff
	.zero		1


	//   ....[162]....
        /*0b58*/ 	.word	0x0000bad0
        /*0b5c*/ 	.word	0x00000053
        /*0b60*/ 	.word	0x000000b0
        /*0b64*/ 	.short	0x010a
        /*0b66*/ 	.byte	0xff
	.zero		1


	//   ....[163]....
        /*0b68*/ 	.word	0x0000bb20
        /*0b6c*/ 	.word	0x00000002
        /*0b70*/ 	.word	0x00000040
        /*0b74*/ 	.short	0x010a
        /*0b76*/ 	.byte	0xff
	.zero		1


	//   ....[164]....
        /*0b78*/ 	.word	0x0000bb70
        /*0b7c*/ 	.word	0x00000000
        /*0b80*/ 	.word	0x00000040
        /*0b84*/ 	.short	0x010a
        /*0b86*/ 	.byte	0xff
	.zero		1


	//   ....[165]....
        /*0b88*/ 	.word	0x0000bbc0
        /*0b8c*/ 	.word	0x00000000
        /*0b90*/ 	.word	0x00000040
        /*0b94*/ 	.short	0x010a
        /*0b96*/ 	.byte	0xff
	.zero		1


	//   ....[166]....
        /*0b98*/ 	.word	0x0000bc10
        /*0b9c*/ 	.word	0x00000000
        /*0ba0*/ 	.word	0x00000040
        /*0ba4*/ 	.short	0x010a
        /*0ba6*/ 	.byte	0xff
	.zero		1


	//   ....[167]....
        /*0ba8*/ 	.word	0x0000bc60
        /*0bac*/ 	.word	0x00000000
        /*0bb0*/ 	.word	0x00000040
        /*0bb4*/ 	.short	0x010a
        /*0bb6*/ 	.byte	0xff
	.zero		1


	//   ....[168]....
        /*0bb8*/ 	.word	0x0000bcb0
        /*0bbc*/ 	.word	0x00000000
        /*0bc0*/ 	.word	0x00000040
        /*0bc4*/ 	.short	0x010a
        /*0bc6*/ 	.byte	0xff
	.zero		1


	//   ....[169]....
        /*0bc8*/ 	.word	0x0000bd00
        /*0bcc*/ 	.word	0x00000000
        /*0bd0*/ 	.word	0x00000040
        /*0bd4*/ 	.short	0x010a
        /*0bd6*/ 	.byte	0xff
	.zero		1


	//----- nvinfo : EIATTR_NUM_MBARRIERS
	.align		4
.L_47:
        /*0bd8*/ 	.byte	0x03, 0x38
        /*0bda*/ 	.short	0x0022


	//----- nvinfo : EIATTR_EXIT_INSTR_OFFSETS
	.align		4
        /*0bdc*/ 	.byte	0x04, 0x1c
        /*0bde*/ 	.short	(.L_49 - .L_48)


	//   ....[0]....
.L_48:
        /*0be0*/ 	.word	0x00002500


	//   ....[1]....
        /*0be4*/ 	.word	0x000029f0


	//   ....[2]....
        /*0be8*/ 	.word	0x00002a50


	//   ....[3]....
        /*0bec*/ 	.word	0x000039b0


	//   ....[4]....
        /*0bf0*/ 	.word	0x00004f80


	//   ....[5]....
        /*0bf4*/ 	.word	0x00004fc0


	//   ....[6]....
        /*0bf8*/ 	.word	0x0000adb0


	//   ....[7]....
        /*0bfc*/ 	.word	0x0000ae30


	//   ....[8]....
        /*0c00*/ 	.word	0x0000ae60


	//   ....[9]....
        /*0c04*/ 	.word	0x0000aed0


	//----- nvinfo : EIATTR_MAX_THREADS
	.align		4
.L_49:
        /*0c08*/ 	.byte	0x04, 0x05
        /*0c0a*/ 	.short	(.L_51 - .L_50)
.L_50:
        /*0c0c*/ 	.word	0x00000100
        /*0c10*/ 	.word	0x00000001
        /*0c14*/ 	.word	0x00000001


	//----- nvinfo : EIATTR_CRS_STACK_SIZE
	.align		4
.L_51:
        /*0c18*/ 	.byte	0x04, 0x1e
        /*0c1a*/ 	.short	(.L_53 - .L_52)
.L_52:
        /*0c1c*/ 	.word	0x00000000


	//----- nvinfo : EIATTR_CBANK_PARAM_SIZE
	.align		4
.L_53:
        /*0c20*/ 	.byte	0x03, 0x19
        /*0c22*/ 	.short	0x0800


	//----- nvinfo : EIATTR_PARAM_CBANK
	.align		4
        /*0c24*/ 	.byte	0x04, 0x0a
        /*0c26*/ 	.short	(.L_55 - .L_54)
	.align		4
.L_54:
        /*0c28*/ 	.word	index@(.nv.constant0._ZN7cutlass13device_kernelINS_4gemm6kernel13GemmUniversalIN4cute5tupleIJiiiiEEENS1_10collective13CollectiveMmaINS1_35MainloopSm100TmaUmmaWarpSpecializedILi4ELi2ELi4ENS5_IJNS4_1CILi1EEESB_SB_EEEEENS5_IJNSA_ILi64EEENSA_ILi256EEENSA_ILi32EEEEEENS_10tfloat32_tENS5_IJlSB_lEEESI_SJ_NS4_8TiledMMAINS4_8MMA_AtomIJNS4_17SM100_MMA_TF32_SSISI_SI_fLi64ELi256ELNS4_4UMMA5MajorE0ELSO_0ELNSN_7ScaleInE0ELSP_0EEEEEENS4_6LayoutISC_NS5_IJNSA_ILi0EEEST_ST_EEEEENS5_IJNS4_10UnderscoreESW_SW_EEEEENS4_13SM90_TMA_LOADENS4_14ComposedLayoutINS4_7SwizzleILi3ELi4ELi3EEENS4_18smem_ptr_flag_bitsILi32EEENSS_INS5_IJNSA_ILi8EEESG_EEENS5_IJSG_SB_EEEEEEEvNS4_8identityESZ_S19_vS1A_EENS_8epilogue10collective18CollectiveEpilogueINS1C_23Sm100TmaWarpSpecializedILi4ELi2ELi16ELb1ELb0EEEJSH_NS5_IJNSS_ISE_SB_EENSS_ISG_SB_EEEEESI_SJ_SI_SJ_NS1C_6fusion15FusionCallbacksIS1G_NS1K_17LinearCombinationISI_fSI_fLNS_15FloatRoundStyleE2EEESH_S1J_JEEENS4_5SM1004TMEM4LOAD26SM100_TMEM_LOAD_16dp128b8xESZ_S19_NS4_17SM75_U32x4_LDSM_NENS4_14SM90_TMA_STOREES19_NS4_17SM90_U32x4_STSM_NENS4_39AutoVectorizingCopyWithAssumedAlignmentILi128EEEEEEvvEEEEvNT_6ParamsE)
        /*0c2c*/ 	.short	0x0380
        /*0c2e*/ 	.short	0x0800


	//----- nvinfo : EIATTR_SW_WAR
	.align		4
.L_55:
        /*0c30*/ 	.byte	0x04, 0x36
        /*0c32*/ 	.short	(.L_57 - .L_56)
.L_56:
        /*0c34*/ 	.word	0x00000008
.L_57:


//--------------------- .nv.callgraph             --------------------------
	.section	.nv.callgraph,"",@"SHT_CUDA_CALLGRAPH"
	.align	4
	.sectionentsize	8
	.align		4
        /*0000*/ 	.word	0x00000000
	.align		4
        /*0004*/ 	.word	0xffffffff
	.align		4
        /*0008*/ 	.word	index@(_ZN7cutlass13device_kernelINS_4gemm6kernel13GemmUniversalIN4cute5tupleIJiiiiEEENS1_10collective13CollectiveMmaINS1_35MainloopSm100TmaUmmaWarpSpecializedILi4ELi2ELi4ENS5_IJNS4_1CILi1EEESB_SB_EEEEENS5_IJNSA_ILi64EEENSA_ILi256EEENSA_ILi32EEEEEENS_10tfloat32_tENS5_IJlSB_lEEESI_SJ_NS4_8TiledMMAINS4_8MMA_AtomIJNS4_17SM100_MMA_TF32_SSISI_SI_fLi64ELi256ELNS4_4UMMA5MajorE0ELSO_0ELNSN_7ScaleInE0ELSP_0EEEEEENS4_6LayoutISC_NS5_IJNSA_ILi0EEEST_ST_EEEEENS5_IJNS4_10UnderscoreESW_SW_EEEEENS4_13SM90_TMA_LOADENS4_14ComposedLayoutINS4_7SwizzleILi3ELi4ELi3EEENS4_18smem_ptr_flag_bitsILi32EEENSS_INS5_IJNSA_ILi8EEESG_EEENS5_IJSG_SB_EEEEEEEvNS4_8identityESZ_S19_vS1A_EENS_8epilogue10collective18CollectiveEpilogueINS1C_23Sm100TmaWarpSpecializedILi4ELi2ELi16ELb1ELb0EEEJSH_NS5_IJNSS_ISE_SB_EENSS_ISG_SB_EEEEESI_SJ_SI_SJ_NS1C_6fusion15FusionCallbacksIS1G_NS1K_17LinearCombinationISI_fSI_fLNS_15FloatRoundStyleE2EEESH_S1J_JEEENS4_5SM1004TMEM4LOAD26SM100_TMEM_LOAD_16dp128b8xESZ_S19_NS4_17SM75_U32x4_LDSM_NENS4_14SM90_TMA_STOREES19_NS4_17SM90_U32x4_STSM_NENS4_39AutoVectorizingCopyWithAssumedAlignmentILi128EEEEEEvvEEEEvNT_6ParamsE)
	.align		4
        /*000c*/ 	.word	index@(__assertfail)
	.align		4
        /*0010*/ 	.word	0x00000000
	.align		4
        /*0014*/ 	.word	0xfffffffe
	.align		4
        /*0018*/ 	.word	0x00000000
	.align		4
        /*001c*/ 	.word	0xfffffffd
	.align		4
        /*0020*/ 	.word	0x00000000
	.align		4
        /*0024*/ 	.word	0xfffffffc


//--------------------- .nv.constant4             --------------------------
	.section	.nv.constant4,"a",@progbits
	.align	8
	.align		8
.nv.constant4:
        /*0000*/ 	.dword	__assertfail
	.align		8
        /*0008*/ 	.dword	__unnamed_1
	.align		8
        /*0010*/ 	.dword	__unnamed_2
	.align		8
        /*0018*/ 	.dword	_ZN40_INTERNAL_9598a506_4_k_cu_a00f5096_292844cuda3std3__45__cpo5beginE
	.align		8
        /*0020*/ 	.dword	_ZN40_INTERNAL_9598a506_4_k_cu_a00f5096_292844cuda3std3__45__cpo3endE
	.align		8
        /*0028*/ 	.dword	_ZN40_INTERNAL_9598a506_4_k_cu_a00f5096_292844cuda3std3__45__cpo6cbeginE
	.align		8
        /*0030*/ 	.dword	_ZN40_INTERNAL_9598a506_4_k_cu_a00f5096_292844cuda3std3__45__cpo4cendE
	.align		8
        /*0038*/ 	.dword	_ZN40_INTERNAL_9598a506_4_k_cu_a00f5096_292844cuda3std3__442_GLOBAL__N__9598a506_4_k_cu_a00f5096_292846ignoreE
	.align		8
        /*0040*/ 	.dword	_ZN40_INTERNAL_9598a506_4_k_cu_a00f5096_292844cuda3std3__419piecewise_constructE
	.align		8
        /*0048*/ 	.dword	_ZN40_INTERNAL_9598a506_4_k_cu_a00f5096_292844cuda3std3__48in_placeE
	.align		8
        /*0050*/ 	.dword	_ZN40_INTERNAL_9598a506_4_k_cu_a00f5096_292844cuda3std6ranges3__45__cpo4swapE
	.align		8
        /*0058*/ 	.dword	_ZN40_INTERNAL_9598a506_4_k_cu_a00f5096_292844cuda3std6ranges3__45__cpo9iter_moveE
	.align		8
        /*0060*/ 	.dword	_ZN40_INTERNAL_9598a506_4_k_cu_a00f5096_292844cute7productE
	.align		8
        /*0068*/ 	.dword	_ZN40_INTERNAL_9598a506_4_k_cu_a00f5096_292844cute1_E
	.align		8
        /*0070*/ 	.dword	$str$25
	.align		8
        /*0078*/ 	.dword	$str$26
	.align		8
        /*0080*/ 	.dword	$str$27
	.align		8
        /*0088*/ 	.dword	$str$28


//--------------------- .text._ZN7cutlass13device_kernelINS_4gemm6kernel13GemmUniversalIN4cute5tupleIJiiiiEEENS1_10collective13CollectiveMmaINS1_35MainloopSm100TmaUmmaWarpSpecializedILi4ELi2ELi4ENS5_IJNS4_1CILi1EEESB_SB_EEEEENS5_IJNSA_ILi64EEENSA_ILi256EEENSA_ILi32EEEEEENS_10tfloat32_tENS5_IJlSB_lEEESI_SJ_NS4_8TiledMMAINS4_8MMA_AtomIJNS4_17SM100_MMA_TF32_SSISI_SI_fLi64ELi256ELNS4_4UMMA5MajorE0ELSO_0ELNSN_7ScaleInE0ELSP_0EEEEEENS4_6LayoutISC_NS5_IJNSA_ILi0EEEST_ST_EEEEENS5_IJNS4_10UnderscoreESW_SW_EEEEENS4_13SM90_TMA_LOADENS4_14ComposedLayoutINS4_7SwizzleILi3ELi4ELi3EEENS4_18smem_ptr_flag_bitsILi32EEENSS_INS5_IJNSA_ILi8EEESG_EEENS5_IJSG_SB_EEEEEEEvNS4_8identityESZ_S19_vS1A_EENS_8epilogue10collective18CollectiveEpilogueINS1C_23Sm100TmaWarpSpecializedILi4ELi2ELi16ELb1ELb0EEEJSH_NS5_IJNSS_ISE_SB_EENSS_ISG_SB_EEEEESI_SJ_SI_SJ_NS1C_6fusion15FusionCallbacksIS1G_NS1K_17LinearCombinationISI_fSI_fLNS_15FloatRoundStyleE2EEESH_S1J_JEEENS4_5SM1004TMEM4LOAD26SM100_TMEM_LOAD_16dp128b8xESZ_S19_NS4_17SM75_U32x4_LDSM_NENS4_14SM90_TMA_STOREES19_NS4_17SM90_U32x4_STSM_NENS4_39AutoVectorizingCopyWithAssumedAlignmentILi128EEEEEEvvEEEEvNT_6ParamsE --------------------------
	.section	.text._ZN7cutlass13device_kernelINS_4gemm6kernel13GemmUniversalIN4cute5tupleIJiiiiEEENS1_10collective13CollectiveMmaINS1_35MainloopSm100TmaUmmaWarpSpecializedILi4ELi2ELi4ENS5_IJNS4_1CILi1EEESB_SB_EEEEENS5_IJNSA_ILi64EEENSA_ILi256EEENSA_ILi32EEEEEENS_10tfloat32_tENS5_IJlSB_lEEESI_SJ_NS4_8TiledMMAINS4_8MMA_AtomIJNS4_17SM100_MMA_TF32_SSISI_SI_fLi64ELi256ELNS4_4UMMA5MajorE0ELSO_0ELNSN_7ScaleInE0ELSP_0EEEEEENS4_6LayoutISC_NS5_IJNSA_ILi0EEEST_ST_EEEEENS5_IJNS4_10UnderscoreESW_SW_EEEEENS4_13SM90_TMA_LOADENS4_14ComposedLayoutINS4_7SwizzleILi3ELi4ELi3EEENS4_18smem_ptr_flag_bitsILi32EEENSS_INS5_IJNSA_ILi8EEESG_EEENS5_IJSG_SB_EEEEEEEvNS4_8identityESZ_S19_vS1A_EENS_8epilogue10collective18CollectiveEpilogueINS1C_23Sm100TmaWarpSpecializedILi4ELi2ELi16ELb1ELb0EEEJSH_NS5_IJNSS_ISE_SB_EENSS_ISG_SB_EEEEESI_SJ_SI_SJ_NS1C_6fusion15FusionCallbacksIS1G_NS1K_17LinearCombinationISI_fSI_fLNS_15FloatRoundStyleE2EEESH_S1J_JEEENS4_5SM1004TMEM4LOAD26SM100_TMEM_LOAD_16dp128b8xESZ_S19_NS4_17SM75_U32x4_LDSM_NENS4_14SM90_TMA_STOREES19_NS4_17SM90_U32x4_STSM_NENS4_39AutoVectorizingCopyWithAssumedAlignmentILi128EEEEEEvvEEEEvNT_6ParamsE,"ax",@progbits
	.align	128
.text._ZN7cutlass13device_kernelINS_4gemm6kernel13GemmUniversalIN4cute5tupleIJiiiiEEENS1_10collective13CollectiveMmaINS1_35MainloopSm100TmaUmmaWarpSpecializedILi4ELi2ELi4ENS5_IJNS4_1CILi1EEESB_SB_EEEEENS5_IJNSA_ILi64EEENSA_ILi256EEENSA_ILi32EEEEEENS_10tfloat32_tENS5_IJlSB_lEEESI_SJ_NS4_8TiledMMAINS4_8MMA_AtomIJNS4_17SM100_MMA_TF32_SSISI_SI_fLi64ELi256ELNS4_4UMMA5MajorE0ELSO_0ELNSN_7ScaleInE0ELSP_0EEEEEENS4_6LayoutISC_NS5_IJNSA_ILi0EEEST_ST_EEEEENS5_IJNS4_10UnderscoreESW_SW_EEEEENS4_13SM90_TMA_LOADENS4_14ComposedLayoutINS4_7SwizzleILi3ELi4ELi3EEENS4_18smem_ptr_flag_bitsILi32EEENSS_INS5_IJNSA_ILi8EEESG_EEENS5_IJSG_SB_EEEEEEEvNS4_8identityESZ_S19_vS1A_EENS_8epilogue10collective18CollectiveEpilogueINS1C_23Sm100TmaWarpSpecializedILi4ELi2ELi16ELb1ELb0EEEJSH_NS5_IJNSS_ISE_SB_EENSS_ISG_SB_EEEEESI_SJ_SI_SJ_NS1C_6fusion15FusionCallbacksIS1G_NS1K_17LinearCombinationISI_fSI_fLNS_15FloatRoundStyleE2EEESH_S1J_JEEENS4_5SM1004TMEM4LOAD26SM100_TMEM_LOAD_16dp128b8xESZ_S19_NS4_17SM75_U32x4_LDSM_NENS4_14SM90_TMA_STOREES19_NS4_17SM90_U32x4_STSM_NENS4_39AutoVectorizingCopyWithAssumedAlignmentILi128EEEEEEvvEEEEvNT_6ParamsE:
        .type           _ZN7cutlass13device_kernelINS_4gemm6kernel13GemmUniversalIN4cute5tupleIJiiiiEEENS1_10collective13CollectiveMmaINS1_35MainloopSm100TmaUmmaWarpSpecializedILi4ELi2ELi4ENS5_IJNS4_1CILi1EEESB_SB_EEEEENS5_IJNSA_ILi64EEENSA_ILi256EEENSA_ILi32EEEEEENS_10tfloat32_tENS5_IJlSB_lEEESI_SJ_NS4_8TiledMMAINS4_8MMA_AtomIJNS4_17SM100_MMA_TF32_SSISI_SI_fLi64ELi256ELNS4_4UMMA5MajorE0ELSO_0ELNSN_7ScaleInE0ELSP_0EEEEEENS4_6LayoutISC_NS5_IJNSA_ILi0EEEST_ST_EEEEENS5_IJNS4_10UnderscoreESW_SW_EEEEENS4_13SM90_TMA_LOADENS4_14ComposedLayoutINS4_7SwizzleILi3ELi4ELi3EEENS4_18smem_ptr_flag_bitsILi32EEENSS_INS5_IJNSA_ILi8EEESG_EEENS5_IJSG_SB_EEEEEEEvNS4_8identityESZ_S19_vS1A_EENS_8epilogue10collective18CollectiveEpilogueINS1C_23Sm100TmaWarpSpecializedILi4ELi2ELi16ELb1ELb0EEEJSH_NS5_IJNSS_ISE_SB_EENSS_ISG_SB_EEEEESI_SJ_SI_SJ_NS1C_6fusion15FusionCallbacksIS1G_NS1K_17LinearCombinationISI_fSI_fLNS_15FloatRoundStyleE2EEESH_S1J_JEEENS4_5SM1004TMEM4LOAD26SM100_TMEM_LOAD_16dp128b8xESZ_S19_NS4_17SM75_U32x4_LDSM_NENS4_14SM90_TMA_STOREES19_NS4_17SM90_U32x4_STSM_NENS4_39AutoVectorizingCopyWithAssumedAlignmentILi128EEEEEEvvEEEEvNT_6ParamsE,@function
        .size           _ZN7cutlass13device_kernelINS_4gemm6kernel13GemmUniversalIN4cute5tupleIJiiiiEEENS1_10collective13CollectiveMmaINS1_35MainloopSm100TmaUmmaWarpSpecializedILi4ELi2ELi4ENS5_IJNS4_1CILi1EEESB_SB_EEEEENS5_IJNSA_ILi64EEENSA_ILi256EEENSA_ILi32EEEEEENS_10tfloat32_tENS5_IJlSB_lEEESI_SJ_NS4_8TiledMMAINS4_8MMA_AtomIJNS4_17SM100_MMA_TF32_SSISI_SI_fLi64ELi256ELNS4_4UMMA5MajorE0ELSO_0ELNSN_7ScaleInE0ELSP_0EEEEEENS4_6LayoutISC_NS5_IJNSA_ILi0EEEST_ST_EEEEENS5_IJNS4_10UnderscoreESW_SW_EEEEENS4_13SM90_TMA_LOADENS4_14ComposedLayoutINS4_7SwizzleILi3ELi4ELi3EEENS4_18smem_ptr_flag_bitsILi32EEENSS_INS5_IJNSA_ILi8EEESG_EEENS5_IJSG_SB_EEEEEEEvNS4_8identityESZ_S19_vS1A_EENS_8epilogue10collective18CollectiveEpilogueINS1C_23Sm100TmaWarpSpecializedILi4ELi2ELi16ELb1ELb0EEEJSH_NS5_IJNSS_ISE_SB_EENSS_ISG_SB_EEEEESI_SJ_SI_SJ_NS1C_6fusion15FusionCallbacksIS1G_NS1K_17LinearCombinationISI_fSI_fLNS_15FloatRoundStyleE2EEESH_S1J_JEEENS4_5SM1004TMEM4LOAD26SM100_TMEM_LOAD_16dp128b8xESZ_S19_NS4_17SM75_U32x4_LDSM_NENS4_14SM90_TMA_STOREES19_NS4_17SM90_U32x4_STSM_NENS4_39AutoVectorizingCopyWithAssumedAlignmentILi128EEEEEEvvEEEEvNT_6ParamsE,(.L_x_220 - _ZN7cutlass13device_kernelINS_4gemm6kernel13GemmUniversalIN4cute5tupleIJiiiiEEENS1_10collective13CollectiveMmaINS1_35MainloopSm100TmaUmmaWarpSpecializedILi4ELi2ELi4ENS5_IJNS4_1CILi1EEESB_SB_EEEEENS5_IJNSA_ILi64EEENSA_ILi256EEENSA_ILi32EEEEEENS_10tfloat32_tENS5_IJlSB_lEEESI_SJ_NS4_8TiledMMAINS4_8MMA_AtomIJNS4_17SM100_MMA_TF32_SSISI_SI_fLi64ELi256ELNS4_4UMMA5MajorE0ELSO_0ELNSN_7ScaleInE0ELSP_0EEEEEENS4_6LayoutISC_NS5_IJNSA_ILi0EEEST_ST_EEEEENS5_IJNS4_10UnderscoreESW_SW_EEEEENS4_13SM90_TMA_LOADENS4_14ComposedLayoutINS4_7SwizzleILi3ELi4ELi3EEENS4_18smem_ptr_flag_bitsILi32EEENSS_INS5_IJNSA_ILi8EEESG_EEENS5_IJSG_SB_EEEEEEEvNS4_8identityESZ_S19_vS1A_EENS_8epilogue10collective18CollectiveEpilogueINS1C_23Sm100TmaWarpSpecializedILi4ELi2ELi16ELb1ELb0EEEJSH_NS5_IJNSS_ISE_SB_EENSS_ISG_SB_EEEEESI_SJ_SI_SJ_NS1C_6fusion15FusionCallbacksIS1G_NS1K_17LinearCombinationISI_fSI_fLNS_15FloatRoundStyleE2EEESH_S1J_JEEENS4_5SM1004TMEM4LOAD26SM100_TMEM_LOAD_16dp128b8xESZ_S19_NS4_17SM75_U32x4_LDSM_NENS4_14SM90_TMA_STOREES19_NS4_17SM90_U32x4_STSM_NENS4_39AutoVectorizingCopyWithAssumedAlignmentILi128EEEEEEvvEEEEvNT_6ParamsE)
        .other          _ZN7cutlass13device_kernelINS_4gemm6kernel13GemmUniversalIN4cute5tupleIJiiiiEEENS1_10collective13CollectiveMmaINS1_35MainloopSm100TmaUmmaWarpSpecializedILi4ELi2ELi4ENS5_IJNS4_1CILi1EEESB_SB_EEEEENS5_IJNSA_ILi64EEENSA_ILi256EEENSA_ILi32EEEEEENS_10tfloat32_tENS5_IJlSB_lEEESI_SJ_NS4_8TiledMMAINS4_8MMA_AtomIJNS4_17SM100_MMA_TF32_SSISI_SI_fLi64ELi256ELNS4_4UMMA5MajorE0ELSO_0ELNSN_7ScaleInE0ELSP_0EEEEEENS4_6LayoutISC_NS5_IJNSA_ILi0EEEST_ST_EEEEENS5_IJNS4_10UnderscoreESW_SW_EEEEENS4_13SM90_TMA_LOADENS4_14ComposedLayoutINS4_7SwizzleILi3ELi4ELi3EEENS4_18smem_ptr_flag_bitsILi32EEENSS_INS5_IJNSA_ILi8EEESG_EEENS5_IJSG_SB_EEEEEEEvNS4_8identityESZ_S19_vS1A_EENS_8epilogue10collective18CollectiveEpilogueINS1C_23Sm100TmaWarpSpecializedILi4ELi2ELi16ELb1ELb0EEEJSH_NS5_IJNSS_ISE_SB_EENSS_ISG_SB_EEEEESI_SJ_SI_SJ_NS1C_6fusion15FusionCallbacksIS1G_NS1K_17LinearCombinationISI_fSI_fLNS_15FloatRoundStyleE2EEESH_S1J_JEEENS4_5SM1004TMEM4LOAD26SM100_TMEM_LOAD_16dp128b8xESZ_S19_NS4_17SM75_U32x4_LDSM_NENS4_14SM90_TMA_STOREES19_NS4_17SM90_U32x4_STSM_NENS4_39AutoVectorizingCopyWithAssumedAlignmentILi128EEEEEEvvEEEEvNT_6ParamsE,@"STO_CUDA_ENTRY STV_DEFAULT"
_ZN7cutlass13device_kernelINS_4gemm6kernel13GemmUniversalIN4cute5tupleIJiiiiEEENS1_10collective13CollectiveMmaINS1_35MainloopSm100TmaUmmaWarpSpecializedILi4ELi2ELi4ENS5_IJNS4_1CILi1EEESB_SB_EEEEENS5_IJNSA_ILi64EEENSA_ILi256EEENSA_ILi32EEEEEENS_10tfloat32_tENS5_IJlSB_lEEESI_SJ_NS4_8TiledMMAINS4_8MMA_AtomIJNS4_17SM100_MMA_TF32_SSISI_SI_fLi64ELi256ELNS4_4UMMA5MajorE0ELSO_0ELNSN_7ScaleInE0ELSP_0EEEEEENS4_6LayoutISC_NS5_IJNSA_ILi0EEEST_ST_EEEEENS5_IJNS4_10UnderscoreESW_SW_EEEEENS4_13SM90_TMA_LOADENS4_14ComposedLayoutINS4_7SwizzleILi3ELi4ELi3EEENS4_18smem_ptr_flag_bitsILi32EEENSS_INS5_IJNSA_ILi8EEESG_EEENS5_IJSG_SB_EEEEEEEvNS4_8identityESZ_S19_vS1A_EENS_8epilogue10collective18CollectiveEpilogueINS1C_23Sm100TmaWarpSpecializedILi4ELi2ELi16ELb1ELb0EEEJSH_NS5_IJNSS_ISE_SB_EENSS_ISG_SB_EEEEESI_SJ_SI_SJ_NS1C_6fusion15FusionCallbacksIS1G_NS1K_17LinearCombinationISI_fSI_fLNS_15FloatRoundStyleE2EEESH_S1J_JEEENS4_5SM1004TMEM4LOAD26SM100_TMEM_LOAD_16dp128b8xESZ_S19_NS4_17SM75_U32x4_LDSM_NENS4_14SM90_TMA_STOREES19_NS4_17SM90_U32x4_STSM_NENS4_39AutoVectorizingCopyWithAssumedAlignmentILi128EEEEEEvvEEEEvNT_6ParamsE:
[----:B------:R-:W1:Y:S01]  /*0000*/  LDC R1, c[0x0][0x37c] ;  /* 0x0000df00ff017b82 */ /* 0x000e620000000800 */
[----:B------:R-:W2:Y:S01]  /*0010*/  S2R R76, SR_TID.X ;  /* 0x00000000004c7919 */ /* 0x000ea20000002100 */
[----:B------:R-:W3:Y:S01]  /*0020*/  LDCU.64 UR4, c[0x0][0x890] ;  /* 0x00011200ff0477ac */ /* 0x000ee20008000a00 */
[----:B------:R-:W-:Y:S02]  /*0030*/  PRMT R64, RZ, 0x7610, R64 ;  /* 0x00007610ff407816 */ /* 0x000fe40000000040 */
[----:B------:R-:W-:Y:S01]  /*0040*/  ELECT P5, URZ, PT ;  /* 0x0000000000ff782f */ /* 0x000fe200038a0000 */
[----:B------:R-:W4:Y:S01]  /*0050*/  LDCU.64 UR46, c[0x0][0x358] ;  /* 0x00006b00ff2e77ac */ /* 0x000f220008000a00 */
[----:B---3--:R-:W-:-:S04]  /*0060*/  UISETP.NE.U32.AND UP0, UPT, UR4, URZ, UPT ;  /* 0x000000ff0400728c */ /* 0x008fc8000bf05070 */
[----:B------:R-:W-:Y:S01]  /*0070*/  UISETP.NE.AND.EX UP0, UPT, UR5, URZ, UPT, UP0 ;  /* 0x000000ff0500728c */ /* 0x000fe2000bf05300 */
[----:B--2---:R-:W-:-:S05]  /*0080*/  SHF.R.U32.HI R69, RZ, 0x5, R76 ;  /* 0x00000005ff457819 */ /* 0x004fca000001164c */
[----:B------:R-:W2:Y:S02]  /*0090*/  SHFL.IDX PT, R0, R69, RZ, 0x1f ;  /* 0x00001fff45007589 */ /* 0x000ea400000e0000 */
[----:B--2---:R-:W-:Y:S01]  /*00a0*/  R2UR UR8, R0 ;  /* 0x00000000000872ca */ /* 0x004fe200000e0000 */
[----:B-1--4-:R-:W-:-:S14]  /*00b0*/  BRA.U UP0, `(.L_x_0) ;  /* 0x00000001002c7547 */ /* 0x012fdc000b800000 */
[----:B------:R-:W1:Y:S02]  /*00c0*/  LDCU.64 UR6, c[0x0][0x888] ;  /* 0x00011100ff0677ac */ /* 0x000e640008000a00 */
[----:B-1----:R-:W-:-:S04]  /*00d0*/  UISETP.NE.U32.AND UP0, UPT, UR6, URZ, UPT ;  /* 0x000000ff0600728c */ /* 0x002fc8000bf05070 */
[----:B------:R-:W-:-:S09]  /*00e0*/  UISETP.NE.AND.EX UP0, UPT, UR7, URZ, UPT, UP0 ;  /* 0x000000ff0700728c */ /* 0x000fd2000bf05300 */
[----:B------:R-:W-:Y:S05]  /*00f0*/  BRA.U !UP0, `(.L_x_1) ;  /* 0x0000000108107547 */ /* 0x000fea000b800000 */
[----:B------:R-:W1:Y:S02]  /*0100*/  LDC.64 R2, c[0x0][0x888] ;  /* 0x00022200ff027b82 */ /* 0x000e640000000a00 */
[----:B-1----:R1:W5:Y:S01]  /*0110*/  LDG.E R35, desc[UR46][R2.64] ;  /* 0x0000002e02237981 */ /* 0x002362000c1e1900 */
[----:B------:R-:W-:Y:S01]  /*0120*/  HFMA2 R64, -RZ, RZ, 0, 5.9604644775390625e-08 ;  /* 0x00000001ff407431 */ /* 0x000fe200000001ff */
[----:B------:R-:W-:Y:S05]  /*0130*/  BRA `(.L_x_0) ;  /* 0x00000000000c7947 */ /* 0x000fea0003800000 */
.L_x_1:
[----:B------:R-:W1:Y:S01]  /*0140*/  LDCU UR6, c[0x0][0x880] ;  /* 0x00011000ff0677ac */ /* 0x000e620008000800 */
[----:B------:R-:W-:Y:S01]  /*0150*/  HFMA2 R64, -RZ, RZ, 0, 5.9604644775390625e-08 ;  /* 0x00000001ff407431 */ /* 0x000fe200000001ff */
[----:B-1----:R-:W-:-:S07]  /*0160*/  MOV R35, UR6 ;  /* 0x0000000600237c02 */ /* 0x002fce0008000f00 */
.L_x_0:
[----:B------:R-:W2:Y:S02]  /*0170*/  LDCU.64 UR6, c[0x0][0x8b0] ;  /* 0x00011600ff0677ac */ /* 0x000ea40008000a00 */
[----:B--2---:R-:W-:-:S04]  /*0180*/  UISETP.NE.U32.AND UP0, UPT, UR6, URZ, UPT ;  /* 0x000000ff0600728c */ /* 0x004fc8000bf05070 */
[----:B------:R-:W-:-:S09]  /*0190*/  UISETP.NE.AND.EX UP0, UPT, UR7, URZ, UPT, UP0 ;  /* 0x000000ff0700728c */ /* 0x000fd2000bf05300 */
[----:B------:R-:W-:Y:S05]  /*01a0*/  BRA.U UP0, `(.L_x_2) ;  /* 0x0000000100247547 */ /* 0x000fea000b800000 */
[----:B------:R-:W2:Y:S02]  /*01b0*/  LDCU.64 UR6, c[0x0][0x8a8] ;  /* 0x00011500ff0677ac */ /* 0x000ea40008000a00 */
[----:B--2---:R-:W-:-:S04]  /*01c0*/  UISETP.NE.U32.AND UP0, UPT, UR6, URZ, UPT ;  /* 0x000000ff0600728c */ /* 0x004fc8000bf05070 */
[----:B------:R-:W-:-:S09]  /*01d0*/  UISETP.NE.AND.EX UP0, UPT, UR7, URZ, UPT, UP0 ;  /* 0x000000ff0700728c */ /* 0x000fd2000bf05300 */
[----:B------:R-:W-:Y:S05]  /*01e0*/  BRA.U !UP0, `(.L_x_3) ;  /* 0x00000001080c7547 */ /* 0x000fea000b800000 */
[----:B-1----:R-:W1:Y:S02]  /*01f0*/  LDC.64 R2, c[0x0][0x8a8] ;  /* 0x00022a00ff027b82 */ /* 0x002e640000000a00 */
[----:B-1----:R2:W5:Y:S01]  /*0200*/  LDG.E R33, desc[UR46][R2.64] ;  /* 0x0000002e02217981 */ /* 0x002562000c1e1900 */
[----:B------:R-:W-:Y:S05]  /*0210*/  BRA `(.L_x_2) ;  /* 0x0000000000087947 */ /* 0x000fea0003800000 */
.L_x_3:
[----:B------:R-:W2:Y:S02]  /*0220*/  LDCU UR6, c[0x0][0x8a0] ;  /* 0x00011400ff0677ac */ /* 0x000ea40008000800 */
[----:B--2---:R-:W-:Y:S02]  /*0230*/  MOV R33, UR6 ;  /* 0x0000000600217c02 */ /* 0x004fe40008000f00 */
.L_x_2:
[----:B------:R-:W-:Y:S01]  /*0240*/  IMAD.U32 R0, RZ, RZ, UR8 ;  /* 0x00000008ff007e24 */ /* 0x000fe2000f8e00ff */
[----:B------:R-:W-:Y:S04]  /*0250*/  BSSY.RECONVERGENT B0, `(.L_x_4) ;  /* 0x000000c000007945 */ /* 0x000fe80003800200 */
[C---:B------:R-:W-:Y:S02]  /*0260*/  ISETP.NE.OR P1, PT, R0.reuse, 0x1, !P5 ;  /* 0x000000010000780c */ /* 0x040fe40006f25670 */
[----:B------:R-:W-:-:S11]  /*0270*/  ISETP.NE.OR P0, PT, R0, 0x3, !P5 ;  /* 0x000000030000780c */ /* 0x000fd60006f05670 */
[----:B------:R-:W-:Y:S05]  /*0280*/  @P1 BRA `(.L_x_5) ;  /* 0x0000000000201947 */ /* 0x000fea0003800000 */
[----:B------:R-:W3:Y:S02]  /*0290*/  LDCU.64 UR6, c[0x0][0x348] ;  /* 0x00006900ff0677ac */ /* 0x000ee40008000a00 */
[----:B---3--:R-:W-:Y:S02]  /*02a0*/  UIADD3 UR10, UP1, UPT, UR6, 0x80, URZ ;  /* 0x00000080060a7890 */ /* 0x008fe4000ff3e0ff */
[----:B------:R-:W-:Y:S02]  /*02b0*/  UIADD3 UR6, UP0, UPT, UR6, 0x180, URZ ;  /* 0x0000018006067890 */ /* 0x000fe4000ff1e0ff */
[----:B------:R-:W-:Y:S02]  /*02c0*/  UIADD3.X UR11, UPT, UPT, URZ, UR7, URZ, UP1, !UPT ;  /* 0x00000007ff0b7290 */ /* 0x000fe40008ffe4ff */
[----:B------:R-:W-:-:S07]  /*02d0*/  UIADD3.X UR7, UPT, UPT, URZ, UR7, URZ, UP0, !UPT ;  /* 0x00000007ff077290 */ /* 0x000fce00087fe4ff */
[----:B------:R3:W-:Y:S02]  /*02e0*/  UTMACCTL.PF [UR10] ;  /* 0x000000000a0079b9 */ /* 0x0007e40008040000 */
[----:B------:R3:W-:Y:S02]  /*02f0*/  UTMACCTL.PF [UR6] ;  /* 0x00000000060079b9 */ /* 0x0007e40008040000 */
[----:B---3--:R-:W-:Y:S01]  /*0300*/  NOP ;  /* 0x0000000000007918 */ /* 0x008fe20000000000 */
.L_x_5:
[----:B------:R-:W-:Y:S05]  /*0310*/  BSYNC.RECONVERGENT B0 ;  /* 0x0000000000007941 */ /* 0x000fea0003800200 */
.L_x_4:
[----:B------:R-:W-:Y:S04]  /*0320*/  BSSY.RECONVERGENT B0, `(.L_x_6) ;  /* 0x000000a000007945 */ /* 0x000fe80003800200 */
        /* <DEDUP_REMOVED lines=9> */
.L_x_7:
[----:B------:R-:W-:Y:S05]  /*03c0*/  BSYNC.RECONVERGENT B0 ;  /* 0x0000000000007941 */ /* 0x000fea0003800200 */
.L_x_6:
[----:B------:R-:W3:Y:S01]  /*03d0*/  LDCU.64 UR6, c[0x0][0x888] ;  /* 0x00011100ff0677ac */ /* 0x000ee20008000a00 */
[----:B------:R-:W-:Y:S02]  /*03e0*/  UISETP.EQ.U32.AND UP1, UPT, UR4, URZ, UPT ;  /* 0x000000ff0400728c */ /* 0x000fe4000bf22070 */
[----:B------:R-:W-:Y:S02]  /*03f0*/  UPLOP3.LUT UP2, UPT, UPT, UPT, UPT, 0x80, 0x8 ;  /* 0x000000000008789c */ /* 0x000fe40003f4f070 */
[----:B---3--:R-:W-:-:S04]  /*0400*/  UISETP.NE.U32.AND UP0, UPT, UR6, URZ, UPT ;  /* 0x000000ff0600728c */ /* 0x008fc8000bf05070 */
[----:B------:R-:W-:-:S04]  /*0410*/  UISETP.NE.AND.EX UP0, UPT, UR7, URZ, UPT, UP0 ;  /* 0x000000ff0700728c */ /* 0x000fc8000bf05300 */
[----:B------:R-:W-:-:S04]  /*0420*/  UISETP.EQ.OR.EX UP3, UPT, UR5, URZ, !UP0, UP1 ;  /* 0x000000ff0500728c */ /* 0x000fc8000c762710 */
[----:B------:R-:W-:-:S05]  /*0430*/  UP2UR UR50, UPR, URZ, 0x8 ;  /* 0x00000008ff327883 */ /* 0x000fca0008000000 */
[----:B------:R-:W-:Y:S07]  /*0440*/  BRA.U !UP3, `(.L_x_8) ;  /* 0x000000010b207547 */ /* 0x000fee000b800000 */
[----:B------:R-:W-:Y:S01]  /*0450*/  UISETP.NE.U32.AND UP2, UPT, UR4, URZ, UPT ;  /* 0x000000ff0400728c */ /* 0x000fe2000bf45070 */
[----:B-----5:R-:W-:Y:S01]  /*0460*/  FSETP.NEU.AND P0, PT, R35, RZ, PT ;  /* 0x000000ff2300720b */ /* 0x020fe20003f0d000 */
[----:B------:R-:W-:Y:S02]  /*0470*/  USEL UR4, URZ, 0xffffffff, UP0 ;  /* 0xffffffffff047887 */ /* 0x000fe40008000000 */
[----:B------:R-:W-:-:S10]  /*0480*/  UISETP.NE.AND.EX UP2, UPT, UR5, URZ, UPT, UP2 ;  /* 0x000000ff0500728c */ /* 0x000fd4000bf45320 */
[----:B------:R-:W-:Y:S01]  /*0490*/  VOTEU.ANY UP1, P0 ;  /* 0x0000000000ff7886 */ /* 0x000fe20000020100 */
[----:B------:R-:W-:-:S04]  /*04a0*/  @!UP2 USEL UR4, URZ, 0xffffffff, UP1 ;  /* 0xffffffffff04a887 */ /* 0x000fc80008800000 */
[----:B------:R-:W-:-:S04]  /*04b0*/  ULOP3.LUT UR4, UR4, 0x1, URZ, 0xc0, !UPT ;  /* 0x0000000104047892 */ /* 0x000fc8000f8ec0ff */
[----:B------:R-:W-:-:S11]  /*04c0*/  UISETP.NE.U32.AND UP2, UPT, UR4, 0x1, UPT ;  /* 0x000000010400788c */ /* 0x000fd6000bf45070 */
.L_x_8:
[----:B-12---:R-:W1:Y:S01]  /*04d0*/  SHFL.IDX PT, R2, R69, RZ, 0x1f ;  /* 0x00001fff45027589 */ /* 0x006e6200000e0000 */
[----:B------:R-:W-:-:S04]  /*04e0*/  UISETP.NE.AND UP1, UPT, UR8, 0x2, UPT ;  /* 0x000000020800788c */ /* 0x000fc8000bf25270 */
[----:B------:R-:W-:Y:S01]  /*04f0*/  USEL UR6, URZ, 0x1, UP1 ;  /* 0x00000001ff067887 */ /* 0x000fe20008800000 */
[----:B-1----:R-:W-:-:S13]  /*0500*/  ISETP.NE.AND P0, PT, R2, RZ, PT ;  /* 0x000000ff0200720c */ /* 0x002fda0003f05270 */
[----:B------:R-:W-:Y:S05]  /*0510*/  @P0 BRA `(.L_x_9) ;  /* 0x0000000000480947 */ /* 0x000fea0003800000 */
[----:B------:R-:W1:Y:S01]  /*0520*/  S2UR UR5, SR_CgaCtaId ;  /* 0x00000000000579c3 */ /* 0x000e620000008800 */
[----:B------:R-:W-:Y:S01]  /*0530*/  UMOV UR7, 0x400 ;  /* 0x0000040000077882 */ /* 0x000fe20000000000 */
[----:B------:R-:W-:Y:S01]  /*0540*/  UMOV UR4, 0x1 ;  /* 0x0000000100047882 */ /* 0x000fe20000000000 */
[----:B------:R-:W-:Y:S01]  /*0550*/  ELECT P0, URZ, PT ;  /* 0x0000000000ff782f */ /* 0x000fe20003800000 */
[----:B------:R-:W-:-:S04]  /*0560*/  UIADD3 UR10, UPT, UPT, -UR4, 0x100000, URZ ;  /* 0x00100000040a7890 */ /* 0x000fc8000fffe1ff */
[----:B------:R-:W-:Y:S02]  /*0570*/  USHF.L.U32 UR11, UR10, 0xb, URZ ;  /* 0x0000000b0a0b7899 */ /* 0x000fe400080006ff */
[----:B------:R-:W-:Y:S02]  /*0580*/  USHF.L.U32 UR10, UR10, 0x1, URZ ;  /* 0x000000010a0a7899 */ /* 0x000fe400080006ff */
[----:B-1----:R-:W-:Y:S01]  /*0590*/  ULEA UR5, UR5, UR7, 0x18 ;  /* 0x0000000705057291 */ /* 0x002fe2000f8ec0ff */
[----:B------:R-:W1:Y:S11]  /*05a0*/  FENCE.VIEW.ASYNC.S ;  /* 0x00000000000073c6 */ /* 0x000e760000000000 */
[----:B-1----:R1:W2:Y:S01]  /*05b0*/  SYNCS.EXCH.64 URZ, [UR5], UR10 ;  /* 0x0000000a05ff75b2 */ /* 0x0022a20008000100 */
[----:B------:R1:W3:Y:S01]  /*05c0*/  SYNCS.EXCH.64 URZ, [UR5+0x20], UR10 ;  /* 0x0000200a05ff75b2 */ /* 0x0002e20008000100 */
[----:B------:R1:W4:Y:S01]  /*05d0*/  SYNCS.EXCH.64 URZ, [UR5+0x8], UR10 ;  /* 0x0000080a05ff75b2 */ /* 0x0003220008000100 */
[----:B------:R1:W1:Y:S01]  /*05e0*/  SYNCS.EXCH.64 URZ, [UR5+0x28], UR10 ;  /* 0x0000280a05ff75b2 */ /* 0x0002620008000100 */
[----:B------:R1:W1:Y:S01]  /*05f0*/  SYNCS.EXCH.64 URZ, [UR5+0x10], UR10 ;  /* 0x0000100a05ff75b2 */ /* 0x0002620008000100 */
[----:B------:R1:W1:Y:S01]  /*0600*/  SYNCS.EXCH.64 URZ, [UR5+0x30], UR10 ;  /* 0x0000300a05ff75b2 */ /* 0x0002620008000100 */
[----:B------:R1:W1:Y:S01]  /*0610*/  SYNCS.EXCH.64 URZ, [UR5+0x18], UR10 ;  /* 0x0000180a05ff75b2 */ /* 0x0002620008000100 */
[----:B------:R1:W1:Y:S01]  /*0620*/  SYNCS.EXCH.64 URZ, [UR5+0x38], UR10 ;  /* 0x0000380a05ff75b2 */ /* 0x0002620008000100 */
[----:B------:R-:W-:Y:S01]  /*0630*/  NOP ;  /* 0x0000000000007918 */ /* 0x000fe20000000000 */
.L_x_9:
[----:B------:R-:W2:Y:S01]  /*0640*/  SHFL.IDX PT, R2, R69, RZ, 0x1f ;  /* 0x00001fff45027589 */ /* 0x000ea200000e0000 */
[----:B------:R-:W-:Y:S01]  /*0650*/  NOP ;  /* 0x0000000000007918 */ /* 0x000fe20000000000 */
[----:B--2---:R-:W-:-:S13]  /*0660*/  ISETP.NE.AND P0, PT, R2, 0x1, PT ;  /* 0x000000010200780c */ /* 0x004fda0003f05270 */
[----:B------:R-:W-:Y:S05]  /*0670*/  @P0 BRA `(.L_x_10) ;  /* 0x0000000000580947 */ /* 0x000fea0003800000 */
[----:B------:R-:W2:Y:S01]  /*0680*/  S2UR UR7, SR_CgaCtaId ;  /* 0x00000000000779c3 */ /* 0x000ea20000008800 */
[----:B------:R-:W-:Y:S01]  /*0690*/  UMOV UR9, 0x400 ;  /* 0x0000040000097882 */ /* 0x000fe20000000000 */
[----:B-1----:R-:W-:Y:S01]  /*06a0*/  UMOV UR5, 0x20 ;  /* 0x0000002000057882 */ /* 0x002fe20000000000 */
[----:B------:R-:W-:Y:S01]  /*06b0*/  UMOV UR4, 0x80 ;  /* 0x0000008000047882 */ /* 0x000fe20000000000 */
[----:B------:R-:W-:-:S04]  /*06c0*/  UIADD3 UR10, UPT, UPT, -UR5, 0x100000, URZ ;  /* 0x00100000050a7890 */ /* 0x000fc8000fffe1ff */
[----:B------:R-:W-:Y:S02]  /*06d0*/  USHF.L.U32 UR11, UR10, 0xb, URZ ;  /* 0x0000000b0a0b7899 */ /* 0x000fe400080006ff */
[----:B------:R-:W-:Y:S02]  /*06e0*/  USHF.L.U32 UR10, UR10, 0x1, URZ ;  /* 0x000000010a0a7899 */ /* 0x000fe400080006ff */
[----:B------:R-:W-:-:S04]  /*06f0*/  UIADD3 UR4, UPT, UPT, -UR4, 0x100000, URZ ;  /* 0x0010000004047890 */ /* 0x000fc8000fffe1ff */
[----:B------:R-:W-:Y:S02]  /*0700*/  USHF.L.U32 UR5, UR4, 0xb, URZ ;  /* 0x0000000b04057899 */ /* 0x000fe400080006ff */
[----:B------:R-:W-:Y:S01]  /*0710*/  USHF.L.U32 UR4, UR4, 0x1, URZ ;  /* 0x0000000104047899 */ /* 0x000fe200080006ff */
[----:B------:R-:W-:Y:S01]  /*0720*/  ELECT P0, URZ, PT ;  /* 0x0000000000ff782f */ /* 0x000fe20003800000 */
[----:B--2---:R-:W-:Y:S01]  /*0730*/  ULEA UR7, UR7, UR9, 0x18 ;  /* 0x0000000907077291 */ /* 0x004fe2000f8ec0ff */
[----:B------:R-:W1:Y:S11]  /*0740*/  FENCE.VIEW.ASYNC.S ;  /* 0x00000000000073c6 */ /* 0x000e760000000000 */
[----:B-1----:R2:W1:Y:S01]  /*0750*/  SYNCS.EXCH.64 URZ, [UR7+0x40], UR10 ;  /* 0x0000400a07ff75b2 */ /* 0x0024620008000100 */
[----:B------:R2:W1:Y:S01]  /*0760*/  SYNCS.EXCH.64 URZ, [UR7+0x60], UR4 ;  /* 0x0000600407ff75b2 */ /* 0x0004620008000100 */
[----:B------:R2:W1:Y:S01]  /*0770*/  SYNCS.EXCH.64 URZ, [UR7+0x48], UR10 ;  /* 0x0000480a07ff75b2 */ /* 0x0004620008000100 */
[----:B------:R2:W1:Y:S01]  /*0780*/  SYNCS.EXCH.64 URZ, [UR7+0x68], UR4 ;  /* 0x0000680407ff75b2 */ /* 0x0004620008000100 */
[----:B------:R2:W1:Y:S01]  /*0790*/  SYNCS.EXCH.64 URZ, [UR7+0x50], UR10 ;  /* 0x0000500a07ff75b2 */ /* 0x0004620008000100 */
[----:B------:R2:W1:Y:S01]  /*07a0*/  SYNCS.EXCH.64 URZ, [UR7+0x70], UR4 ;  /* 0x0000700407ff75b2 */ /* 0x0004620008000100 */
[----:B------:R2:W1:Y:S01]  /*07b0*/  SYNCS.EXCH.64 URZ, [UR7+0x58], UR10 ;  /* 0x0000580a07ff75b2 */ /* 0x0004620008000100 */
[----:B------:R2:W1:Y:S02]  /*07c0*/  SYNCS.EXCH.64 URZ, [UR7+0x78], UR4 ;  /* 0x0000780407ff75b2 */ /* 0x0004640008000100 */
[----:B--2---:R-:W-:Y:S01]  /*07d0*/  NOP ;  /* 0x0000000000007918 */ /* 0x004fe20000000000 */
.L_x_10:
[----:B------:R-:W2:Y:S01]  /*07e0*/  SHFL.IDX PT, R2, R69, RZ, 0x1f ;  /* 0x00001fff45027589 */ /* 0x000ea200000e0000 */
[----:B------:R-:W-:Y:S01]  /*07f0*/  NOP ;  /* 0x0000000000007918 */ /* 0x000fe20000000000 */
[----:B--2---:R-:W-:-:S13]  /*0800*/  ISETP.NE.AND P0, PT, R2, 0x3, PT ;  /* 0x000000030200780c */ /* 0x004fda0003f05270 */
[----:B------:R-:W-:Y:S05]  /*0810*/  @P0 BRA `(.L_x_11) ;  /* 0x0000000000300947 */ /* 0x000fea0003800000 */
[----:B-1----:R-:W1:Y:S01]  /*0820*/  S2UR UR5, SR_CgaCtaId ;  /* 0x00000000000579c3 */ /* 0x002e620000008800 */
        /* <DEDUP_REMOVED lines=8> */
[----:B-1----:R2:W1:Y:S01]  /*08b0*/  SYNCS.EXCH.64 URZ, [UR5+0x80], UR10 ;  /* 0x0000800a05ff75b2 */ /* 0x0024620008000100 */
[----:B------:R2:W1:Y:S02]  /*08c0*/  SYNCS.EXCH.64 URZ, [UR5+0x88], UR10 ;  /* 0x0000880a05ff75b2 */ /* 0x0004640008000100 */
[----:B--2---:R-:W-:Y:S01]  /*08d0*/  NOP ;  /* 0x0000000000007918 */ /* 0x004fe20000000000 */
.L_x_11:
[----:B------:R-:W2:Y:S01]  /*08e0*/  SHFL.IDX PT, R2, R69, RZ, 0x1f ;  /* 0x00001fff45027589 */ /* 0x000ea200000e0000 */
[----:B------:R-:W-:Y:S01]  /*08f0*/  NOP ;  /* 0x0000000000007918 */ /* 0x000fe20000000000 */
[----:B--2---:R-:W-:-:S13]  /*0900*/  ISETP.NE.AND P0, PT, R2, 0x4, PT ;  /* 0x000000040200780c */ /* 0x004fda0003f05270 */
[----:B------:R-:W-:Y:S05]  /*0910*/  @P0 BRA `(.L_x_12) ;  /* 0x00000000004c0947 */ /* 0x000fea0003800000 */
[----:B-1----:R-:W1:Y:S01]  /*0920*/  S2UR UR5, SR_CgaCtaId ;  /* 0x00000000000579c3 */ /* 0x002e620000008800 */
[----:B------:R-:W-:Y:S01]  /*0930*/  UMOV UR9, 0x100 ;  /* 0x0000010000097882 */ /* 0x000fe20000000000 */
[----:B------:R-:W-:Y:S01]  /*0940*/  UMOV UR7, 0x400 ;  /* 0x0000040000077882 */ /* 0x000fe20000000000 */
[----:B------:R-:W-:Y:S01]  /*0950*/  USEL UR9, UR9, 0xe0, UP2 ;  /* 0x000000e009097887 */ /* 0x000fe20009000000 */
[----:B------:R-:W-:Y:S01]  /*0960*/  UMOV UR4, 0x1 ;  /* 0x0000000100047882 */ /* 0x000fe20000000000 */
[----:B------:R-:W-:Y:S01]  /*0970*/  ELECT P0, URZ, PT ;  /* 0x0000000000ff782f */ /* 0x000fe20003800000 */
[----:B------:R-:W-:-:S04]  /*0980*/  UIADD3 UR10, UPT, UPT, -UR4, 0x100000, URZ ;  /* 0x00100000040a7890 */ /* 0x000fc8000fffe1ff */
[----:B------:R-:W-:Y:S02]  /*0990*/  USHF.L.U32 UR11, UR10, 0xb, URZ ;  /* 0x0000000b0a0b7899 */ /* 0x000fe400080006ff */
[----:B------:R-:W-:Y:S02]  /*09a0*/  USHF.L.U32 UR10, UR10, 0x1, URZ ;  /* 0x000000010a0a7899 */ /* 0x000fe400080006ff */
[----:B------:R-:W-:-:S04]  /*09b0*/  UIADD3 UR12, UPT, UPT, -UR9, 0x100000, URZ ;  /* 0x00100000090c7890 */ /* 0x000fc8000fffe1ff */
[----:B------:R-:W-:Y:S02]  /*09c0*/  USHF.L.U32 UR13, UR12, 0xb, URZ ;  /* 0x0000000b0c0d7899 */ /* 0x000fe400080006ff */
[----:B------:R-:W-:Y:S02]  /*09d0*/  USHF.L.U32 UR12, UR12, 0x1, URZ ;  /* 0x000000010c0c7899 */ /* 0x000fe400080006ff */
[----:B-1----:R-:W-:Y:S01]  /*09e0*/  ULEA UR5, UR5, UR7, 0x18 ;  /* 0x0000000705057291 */ /* 0x002fe2000f8ec0ff */
[----:B------:R-:W1:Y:S11]  /*09f0*/  FENCE.VIEW.ASYNC.S ;  /* 0x00000000000073c6 */ /* 0x000e760000000000 */
[----:B-1----:R2:W1:Y:S01]  /*0a00*/  SYNCS.EXCH.64 URZ, [UR5+0x90], UR10 ;  /* 0x0000900a05ff75b2 */ /* 0x0024620008000100 */
[----:B------:R2:W1:Y:S01]  /*0a10*/  SYNCS.EXCH.64 URZ, [UR5+0xa0], UR12 ;  /* 0x0000a00c05ff75b2 */ /* 0x0004620008000100 */
[----:B------:R2:W1:Y:S01]  /*0a20*/  SYNCS.EXCH.64 URZ, [UR5+0x98], UR10 ;  /* 0x0000980a05ff75b2 */ /* 0x0004620008000100 */
[----:B------:R2:W1:Y:S02]  /*0a30*/  SYNCS.EXCH.64 URZ, [UR5+0xa8], UR12 ;  /* 0x0000a80c05ff75b2 */ /* 0x0004640008000100 */
[----:B--2---:R-:W-:Y:S01]  /*0a40*/  NOP ;  /* 0x0000000000007918 */ /* 0x004fe20000000000 */
.L_x_12:
        /* <DEDUP_REMOVED lines=26> */
.L_x_13:
        /* <DEDUP_REMOVED lines=18> */
.L_x_14:
[----:B-1----:R-:W1:Y:S01]  /*0d10*/  S2UR UR5, SR_CTAID.X ;  /* 0x00000000000579c3 */ /* 0x002e620000002500 */
[----:B------:R-:W-:-:S05]  /*0d20*/  CS2R.32 R63, SR_CgaSize ;  /* 0x00000000003f7805 */ /* 0x000fca0000008a00 */
[----:B------:R-:W-:-:S05]  /*0d30*/  IMAD R63, R63, -0xa0, RZ ;  /* 0xffffff603f3f7824 */ /* 0x000fca00078e02ff */
[----:B------:R-:W-:-:S14]  /*0d40*/  R2UR UR9, R63 ;  /* 0x000000003f0972ca */ /* 0x000fdc00000e0000 */
[----:B------:R-:W2:Y:S01]  /*0d50*/  LDCU UR9, c[0x0][UR9+0x2b0] ;  /* 0x00005600090977ac */ /* 0x000ea20008000800 */
[----:B------:R-:W-:Y:S01]  /*0d60*/  NOP ;  /* 0x0000000000007918 */ /* 0x000fe20000000000 */
[----:B------:R-:W-:-:S05]  /*0d70*/  CS2R.32 R63, SR_CgaSize ;  /* 0x00000000003f7805 */ /* 0x000fca0000008a00 */
[----:B------:R-:W-:-:S05]  /*0d80*/  IMAD R63, R63, -0xa0, RZ ;  /* 0xffffff603f3f7824 */ /* 0x000fca00078e02ff */
[----:B------:R-:W-:-:S14]  /*0d90*/  R2UR UR7, R63 ;  /* 0x000000003f0772ca */ /* 0x000fdc00000e0000 */
[----:B------:R-:W3:Y:S01]  /*0da0*/  LDCU UR7, c[0x0][UR7+0x2b4] ;  /* 0x00005680070777ac */ /* 0x000ee20008000800 */
[----:B------:R-:W4:Y:S08]  /*0db0*/  S2UR UR4, SR_CTAID.Y ;  /* 0x00000000000479c3 */ /* 0x000f300000002600 */
[----:B------:R-:W3:Y:S01]  /*0dc0*/  LDC R10, c[0x0][0xb24] ;  /* 0x0002c900ff0a7b82 */ /* 0x000ee20000000800 */
[----:B-1----:R-:W-:-:S02]  /*0dd0*/  I2FP.F32.U32 R63, UR5 ;  /* 0x00000005003f7c45 */ /* 0x002fc40008201000 */
[----:B------:R-:W-:-:S05]  /*0de0*/  CS2R.32 R3, SR_CgaSize ;  /* 0x0000000000037805 */ /* 0x000fca0000008a00 */
[----:B------:R-:W-:-:S06]  /*0df0*/  IMAD R3, R3, -0xa0, RZ ;  /* 0xffffff6003037824 */ /* 0x000fcc00078e02ff */
[----:B------:R-:W1:Y:S01]  /*0e00*/  LDC R3, c[0x0][R3+0x2a0] ;  /* 0x0000a80003037b82 */ /* 0x000e620000000800 */
[----:B------:R-:W-:Y:S01]  /*0e10*/  MOV R15, UR5 ;  /* 0x00000005000f7c02 */ /* 0x000fe20008000f00 */
[----:B--2---:R-:W-:Y:S01]  /*0e20*/  FMUL R63, R63, UR9 ;  /* 0x000000093f3f7c20 */ /* 0x004fe20008400000 */
[----:B----4-:R-:W-:Y:S02]  /*0e30*/  I2FP.F32.U32 R62, UR4 ;  /* 0x00000004003e7c45 */ /* 0x010fe40008201000 */
[----:B------:R-:W-:-:S05]  /*0e40*/  CS2R.32 R2, SR_CgaSize ;  /* 0x0000000000027805 */ /* 0x000fca0000008a00 */
[----:B------:R-:W-:-:S06]  /*0e50*/  IMAD R2, R2, -0xa0, RZ ;  /* 0xffffff6002027824 */ /* 0x000fcc00078e02ff */
[----:B------:R-:W2:Y:S01]  /*0e60*/  LDC R2, c[0x0][R2+0x2a4] ;  /* 0x0000a90002027b82 */ /* 0x000ea20000000800 */
[----:B------:R-:W-:Y:S01]  /*0e70*/  MOV R14, UR4 ;  /* 0x00000004000e7c02 */ /* 0x000fe20008000f00 */
[----:B------:R-:W4:Y:S01]  /*0e80*/  F2I.U32.TRUNC.NTZ R63, R63 ;  /* 0x0000003f003f7305 */ /* 0x000f22000020f000 */
[----:B---3--:R-:W-:-:S05]  /*0e90*/  FMUL R62, R62, UR7 ;  /* 0x000000073e3e7c20 */ /* 0x008fca0008400000 */
[----:B------:R-:W-:Y:S01]  /*0ea0*/  BAR.SYNC.DEFER_BLOCKING 0x0 ;  /* 0x0000000000007b1d */ /* 0x000fe20000010000 */
[----:B------:R-:W-:-:S05]  /*0eb0*/  ISETP.GE.AND P0, PT, R10, 0x1, PT ;  /* 0x000000010a00780c */ /* 0x000fca0003f06270 */
[----:B------:R-:W3:Y:S02]  /*0ec0*/  F2I.U32.TRUNC.NTZ R62, R62 ;  /* 0x0000003e003e7305 */ /* 0x000ee4000020f000 */
[----:B------:R-:W2:Y:S01]  /*0ed0*/  S2UR UR36, SR_CTAID.Z ;  /* 0x00000000002479c3 */ /* 0x000ea20000002700 */
[----:B----4-:R-:W-:-:S05]  /*0ee0*/  IADD3 R63, PT, PT, -R63, RZ, RZ ;  /* 0x000000ff3f3f7210 */ /* 0x010fca0007ffe1ff */
[----:B-1----:R-:W-:Y:S01]  /*0ef0*/  IMAD R63, R3, R63, UR5 ;  /* 0x00000005033f7e24 */ /* 0x002fe2000f8e023f */
[----:B---3--:R-:W-:-:S05]  /*0f00*/  IADD3 R62, PT, PT, -R62, RZ, RZ ;  /* 0x000000ff3e3e7210 */ /* 0x008fca0007ffe1ff */
[----:B--2---:R-:W-:Y:S01]  /*0f10*/  IMAD R62, R2, R62, UR4 ;  /* 0x00000004023e7e24 */ /* 0x004fe2000f8e023e */
[----:B------:R-:W-:Y:S06]  /*0f20*/  @!P0 BRA `(.L_x_15) ;  /* 0x0000000000b88947 */ /* 0x000fec0003800000 */
[----:B------:R-:W1:Y:S01]  /*0f30*/  LDC.64 R4, c[0x0][0xb18] ;  /* 0x0002c600ff047b82 */ /* 0x000e620000000a00 */
[----:B------:R-:W-:-:S07]  /*0f40*/  ISETP.NE.AND P0, PT, R10, 0x1, PT ;  /* 0x000000010a00780c */ /* 0x000fce0003f05270 */
[----:B------:R-:W2:Y:S08]  /*0f50*/  LDC R9, c[0x0][0xb0c] ;  /* 0x0002c300ff097b82 */ /* 0x000eb00000000800 */
[----:B------:R-:W3:Y:S08]  /*0f60*/  LDC R12, c[0x0][0x370] ;  /* 0x0000dc00ff0c7b82 */ /* 0x000ef00000000800 */
[----:B------:R-:W4:Y:S01]  /*0f70*/  LDC R11, c[0x0][0x374] ;  /* 0x0000dd00ff0b7b82 */ /* 0x000f220000000800 */
[----:B-1----:R-:W-:-:S07]  /*0f80*/  ISETP.NE.AND P1, PT, R4, 0x1, PT ;  /* 0x000000010400780c */ /* 0x002fce0003f25270 */
[----:B------:R-:W3:Y:S01]  /*0f90*/  LDC.64 R6, c[0x0][0xb10] ;  /* 0x0002c400ff067b82 */ /* 0x000ee20000000a00 */
[----:B--2---:R-:W-:-:S07]  /*0fa0*/  ISETP.NE.AND P2, PT, R9, 0x1, PT ;  /* 0x000000010900780c */ /* 0x004fce0003f45270 */
[----:B------:R-:W1:Y:S08]  /*0fb0*/  LDC R8, c[0x0][0xb20] ;  /* 0x0002c800ff087b82 */ /* 0x000e700000000800 */
[----:B------:R-:W2:Y:S01]  /*0fc0*/  LDC.64 R2, c[0x0][0xb28] ;  /* 0x0002ca00ff027b82 */ /* 0x000ea20000000a00 */
[----:B----4-:R-:W-:-:S04]  /*0fd0*/  IMAD.HI.U32 R13, R11, R5, RZ ;  /* 0x000000050b0d7227 */ /* 0x010fc800078e00ff */
[----:B------:R-:W-:-:S04]  /*0fe0*/  IMAD.HI.U32 R5, R14, R5, RZ ;  /* 0x000000050e057227 */ /* 0x000fc800078e00ff */
[----:B---3--:R-:W-:-:S05]  /*0ff0*/  IMAD.HI.U32 R16, R12, R6, RZ ;  /* 0x000000060c107227 */ /* 0x008fca00078e00ff */
[-C--:B------:R-:W-:Y:S01]  /*1000*/  @P2 SHF.R.U32.HI R12, RZ, R7.reuse, R16 ;  /* 0x00000007ff0c2219 */ /* 0x080fe20000011610 */
[----:B------:R-:W-:Y:S01]  /*1010*/  IMAD.HI.U32 R16, R15, R6, RZ ;  /* 0x000000060f107227 */ /* 0x000fe200078e00ff */
[-C--:B-1----:R-:W-:Y:S02]  /*1020*/  @P1 SHF.R.U32.HI R11, RZ, R8.reuse, R13 ;  /* 0x00000008ff0b1219 */ /* 0x082fe4000001160d */
[----:B------:R-:W-:Y:S02]  /*1030*/  SHF.R.U32.HI R5, RZ, R8, R5 ;  /* 0x00000008ff057219 */ /* 0x000fe40000011605 */
[----:B------:R-:W-:Y:S02]  /*1040*/  SHF.R.U32.HI R16, RZ, R7, R16 ;  /* 0x00000007ff107219 */ /* 0x000fe40000011610 */
[----:B------:R-:W-:Y:S01]  /*1050*/  SEL R5, R14, R5, !P1 ;  /* 0x000000050e057207 */ /* 0x000fe20004800000 */
[----:B--2---:R-:W-:Y:S01]  /*1060*/  IMAD.HI.U32 R13, R11, R2, RZ ;  /* 0x000000020b0d7227 */ /* 0x004fe200078e00ff */
[----:B------:R-:W-:-:S03]  /*1070*/  SEL R16, R15, R16, !P2 ;  /* 0x000000100f107207 */ /* 0x000fc60005000000 */
[----:B------:R-:W-:Y:S01]  /*1080*/  IMAD.HI.U32 R6, R12, R2, RZ ;  /* 0x000000020c067227 */ /* 0x000fe200078e00ff */
[----:B------:R-:W-:-:S04]  /*1090*/  @P0 SHF.R.U32.HI R11, RZ, R3, R13 ;  /* 0x00000003ff0b0219 */ /* 0x000fc8000001160d */
[----:B------:R-:W-:Y:S01]  /*10a0*/  @P0 SHF.R.U32.HI R12, RZ, R3, R6 ;  /* 0x00000003ff0c0219 */ /* 0x000fe20000011606 */
[----:B------:R-:W-:-:S04]  /*10b0*/  IMAD R11, R11, R10, RZ ;  /* 0x0000000a0b0b7224 */ /* 0x000fc800078e02ff */
[----:B------:R-:W-:Y:S01]  /*10c0*/  IMAD R6, R12, R10, RZ ;  /* 0x0000000a0c067224 */ /* 0x000fe200078e02ff */
[----:B------:R-:W-:-:S04]  /*10d0*/  ISETP.GE.AND P1, PT, R5, R11, PT ;  /* 0x0000000b0500720c */ /* 0x000fc80003f26270 */
[----:B------:R-:W-:Y:S01]  /*10e0*/  ISETP.GE.OR P1, PT, R16, R6, P1 ;  /* 0x000000061000720c */ /* 0x000fe20000f26670 */
[----:B------:R-:W-:-:S05]  /*10f0*/  IMAD.HI.U32 R6, R5, R2, RZ ;  /* 0x0000000205067227 */ /* 0x000fca00078e00ff */
[----:B------:R-:W-:-:S04]  /*1100*/  SHF.R.U32.HI R6, RZ, R3, R6 ;  /* 0x00000003ff067219 */ /* 0x000fc80000011606 */
[----:B------:R-:W-:-:S03]  /*1110*/  SEL R6, R5, R6, !P0 ;  /* 0x0000000605067207 */ /* 0x000fc60004000000 */
[----:B------:R-:W-:Y:S01]  /*1120*/  @!P1 IMAD.HI.U32 R7, R16, R2, RZ ;  /* 0x0000000210079227 */ /* 0x000fe200078e00ff */
[----:B------:R-:W-:-:S04]  /*1130*/  IADD3 R2, PT, PT, -R6, RZ, RZ ;  /* 0x000000ff06027210 */ /* 0x000fc80007ffe1ff */
[----:B------:R-:W-:Y:S01]  /*1140*/  @!P1 SHF.R.U32.HI R3, RZ, R3, R7 ;  /* 0x00000003ff039219 */ /* 0x000fe20000011607 */
[----:B------:R-:W-:Y:S01]  /*1150*/  IMAD R2, R10, R2, R5 ;  /* 0x000000020a027224 */ /* 0x000fe200078e0205 */
[----:B------:R-:W-:Y:S02]  /*1160*/  IADD3 R7, PT, PT, -R5, RZ, RZ ;  /* 0x000000ff05077210 */ /* 0x000fe40007ffe1ff */
[----:B------:R-:W-:-:S03]  /*1170*/  @!P1 SEL R3, R16, R3, !P0 ;  /* 0x0000000310039207 */ /* 0x000fc60004000000 */
[----:B------:R-:W-:Y:S02]  /*1180*/  IMAD R7, R4, R7, R14 ;  /* 0x0000000704077224 */ /* 0x000fe400078e020e */
[--C-:B------:R-:W-:Y:S02]  /*1190*/  @!P1 IMAD.IADD R6, R6, 0x1, -R3.reuse ;  /* 0x0000000106069824 */ /* 0x100fe400078e0a03 */
[----:B------:R-:W-:Y:S01]  /*11a0*/  @!P1 IMAD R3, R2, R12, R3 ;  /* 0x0000000c02039224 */ /* 0x000fe200078e0203 */
[----:B------:R-:W-:Y:S01]  /*11b0*/  IADD3 R2, PT, PT, -R16, RZ, RZ ;  /* 0x000000ff10027210 */ /* 0x000fe20007ffe1ff */
[----:B------:R-:W-:Y:S02]  /*11c0*/  @!P1 IMAD R5, R6, R10, R16 ;  /* 0x0000000a06059224 */ /* 0x000fe400078e0210 */
[----:B------:R-:W-:Y:S02]  /*11d0*/  @!P1 IMAD.MOV.U32 R16, RZ, RZ, R3 ;  /* 0x000000ffff109224 */ /* 0x000fe400078e0003 */
[----:B------:R-:W-:-:S02]  /*11e0*/  IMAD R2, R9, R2, R15 ;  /* 0x0000000209027224 */ /* 0x000fc400078e020f */
[----:B------:R-:W-:Y:S02]  /*11f0*/  IMAD R14, R5, R4, R7 ;  /* 0x00000004050e7224 */ /* 0x000fe400078e0207 */
[----:B------:R-:W-:Y:S02]  /*1200*/  IMAD R15, R16, R9, R2 ;  /* 0x00000009100f7224 */ /* 0x000fe400078e0202 */
.L_x_15:
[----:B------:R-:W1:Y:S01]  /*1210*/  LDCU UR4, c[0x0][0xb30] ;  /* 0x00016600ff0477ac */ /* 0x000e620008000800 */
[----:B------:R-:W2:Y:S08]  /*1220*/  S2UR UR37, SR_CgaCtaId ;  /* 0x00000000002579c3 */ /* 0x000eb00000008800 */
[----:B------:R-:W3:Y:S01]  /*1230*/  LDC R26, c[0x0][0xb24] ;  /* 0x0002c900ff1a7b82 */ /* 0x000ee20000000800 */
[----:B-1----:R-:W-:-:S09]  /*1240*/  UISETP.NE.AND UP1, UPT, UR4, 0x1, UPT ;  /* 0x000000010400788c */ /* 0x002fd2000bf25270 */
[----:B--2---:R-:W-:Y:S05]  /*1250*/  BRA.U UP1, `(.L_x_16) ;  /* 0x0000000101407547 */ /* 0x004fea000b800000 */
[----:B------:R-:W1:Y:S08]  /*1260*/  LDC.64 R4, c[0x0][0xb10] ;  /* 0x0002c400ff047b82 */ /* 0x000e700000000a00 */
[----:B------:R-:W2:Y:S08]  /*1270*/  LDC.64 R2, c[0x0][0xb18] ;  /* 0x0002c600ff027b82 */ /* 0x000eb00000000a00 */
[----:B------:R-:W4:Y:S08]  /*1280*/  LDC R6, c[0x0][0xb20] ;  /* 0x0002c800ff067b82 */ /* 0x000f300000000800 */
[----:B------:R-:W3:Y:S01]  /*1290*/  LDC R7, c[0x0][0xb0c] ;  /* 0x0002c300ff077b82 */ /* 0x000ee20000000800 */
[----:B-1----:R-:W-:-:S05]  /*12a0*/  IMAD.HI.U32 R4, R15, R4, RZ ;  /* 0x000000040f047227 */ /* 0x002fca00078e00ff */
[----:B------:R-:W-:Y:S01]  /*12b0*/  SHF.R.U32.HI R4, RZ, R5, R4 ;  /* 0x00000005ff047219 */ /* 0x000fe20000011604 */
[----:B--2---:R-:W-:Y:S01]  /*12c0*/  IMAD.HI.U32 R3, R14, R3, RZ ;  /* 0x000000030e037227 */ /* 0x004fe200078e00ff */
[----:B------:R-:W-:-:S04]  /*12d0*/  ISETP.NE.AND P0, PT, R2, 0x1, PT ;  /* 0x000000010200780c */ /* 0x000fc80003f05270 */
[----:B----4-:R-:W-:-:S04]  /*12e0*/  SHF.R.U32.HI R3, RZ, R6, R3 ;  /* 0x00000006ff037219 */ /* 0x010fc80000011603 */
[----:B------:R-:W-:Y:S02]  /*12f0*/  SEL R3, R14, R3, !P0 ;  /* 0x000000030e037207 */ /* 0x000fe40004000000 */
[----:B---3--:R-:W-:-:S04]  /*1300*/  ISETP.NE.AND P1, PT, R7, 0x1, PT ;  /* 0x000000010700780c */ /* 0x008fc80003f25270 */
[----:B------:R-:W-:-:S05]  /*1310*/  SEL R4, R15, R4, !P1 ;  /* 0x000000040f047207 */ /* 0x000fca0004800000 */
[----:B------:R-:W-:Y:S02]  /*1320*/  IMAD.IADD R5, R3, 0x1, -R4 ;  /* 0x0000000103057824 */ /* 0x000fe400078e0a04 */
[----:B------:R-:W-:Y:S02]  /*1330*/  IMAD.IADD R3, R4, 0x1, -R3 ;  /* 0x0000000104037824 */ /* 0x000fe400078e0a03 */
[----:B------:R-:W-:Y:S02]  /*1340*/  IMAD R15, R5, R7, R15 ;  /* 0x00000007050f7224 */ /* 0x000fe400078e020f */
[----:B------:R-:W-:-:S07]  /*1350*/  IMAD R14, R3, R2, R14 ;  /* 0x00000002030e7224 */ /* 0x000fce00078e020e */
.L_x_16:
[----:B------:R-:W-:Y:S01]  /*1360*/  BAR.SYNC.DEFER_BLOCKING 0x0 ;  /* 0x0000000000007b1d */ /* 0x000fe20000010000 */
[----:B------:R-:W-:Y:S01]  /*1370*/  UISETP.NE.AND UP1, UPT, UR8, 0x2, UPT ;  /* 0x000000020800788c */ /* 0x000fe2000bf25270 */
[----:B------:R-:W-:Y:S02]  /*1380*/  ISETP.NE.OR P5, PT, R0, 0x2, !P5 ;  /* 0x000000020000780c */ /* 0x000fe40006fa5670 */
[----:B------:R-:W-:-:S06]  /*1390*/  LOP3.LUT R2, R76, 0x1f, RZ, 0xc0, !PT ;  /* 0x0000001f4c027812 */ /* 0x000fcc00078ec0ff */
[----:B------:R-:W-:Y:S05]  /*13a0*/  BRA.U UP1, `(.L_x_17) ;  /* 0x00000011015c7547 */ /* 0x000fea000b800000 */
[----:B------:R-:W1:Y:S01]  /*13b0*/  LDCU UR13, c[0x0][0x38c] ;  /* 0x00007180ff0d77ac */ /* 0x000e620008000800 */
[----:B------:R-:W2:Y:S01]  /*13c0*/  LDC R8, c[0x0][0x370] ;  /* 0x0000dc00ff087b82 */ /* 0x000ea20000000800 */
[----:B------:R-:W-:Y:S01]  /*13d0*/  PLOP3.LUT P1, PT, PT, PT, UP2, 0x80, 0x8 ;  /* 0x000000000008781c */ /* 0x000fe20003f2f028 */
[----:B------:R-:W-:Y:S01]  /*13e0*/  IMAD.MOV.U32 R17, RZ, RZ, 0x1 ;  /* 0x00000001ff117424 */ /* 0x000fe200078e00ff */
[----:B------:R-:W-:Y:S01]  /*13f0*/  ISETP.EQ.OR P4, PT, R2, RZ, P5 ;  /* 0x000000ff0200720c */ /* 0x000fe20002f82670 */
[----:B------:R-:W-:Y:S01]  /*1400*/  IMAD.MOV.U32 R16, RZ, RZ, RZ ;  /* 0x000000ffff107224 */ /* 0x000fe200078e00ff */
[----:B------:R-:W-:Y:S02]  /*1410*/  PLOP3.LUT P1, PT, P1, PT, PT, 0x8, 0x80 ;  /* 0x000000000080781c */ /* 0x000fe40000f2e170 */
[----:B------:R-:W-:Y:S01]  /*1420*/  CS2R R12, SRZ ;  /* 0x00000000000c7805 */ /* 0x000fe2000001ff00 */
[----:B------:R-:W-:Y:S01]  /*1430*/  IMAD.MOV.U32 R11, RZ, RZ, 0x1 ;  /* 0x00000001ff0b7424 */ /* 0x000fe200078e00ff */
[----:B------:R-:W4:Y:S01]  /*1440*/  LDC R0, c[0x0][0x374] ;  /* 0x0000dd00ff007b82 */ /* 0x000f220000000800 */
[----:B------:R-:W2:Y:S01]  /*1450*/  LDCU.64 UR22, c[0x0][0x348] ;  /* 0x00006900ff1677ac */ /* 0x000ea20008000a00 */
[----:B------:R-:W-:Y:S01]  /*1460*/  UMOV UR6, URZ ;  /* 0x000000ff00067c82 */ /* 0x000fe20008000000 */
[----:B-1----:R-:W-:-:S04]  /*1470*/  UIADD3 UR5, UPT, UPT, UR13, 0x1f, URZ ;  /* 0x0000001f0d057890 */ /* 0x002fc8000fffe0ff */
[----:B------:R-:W-:-:S04]  /*1480*/  USHF.R.S32.HI UR4, URZ, 0x1f, UR5 ;  /* 0x0000001fff047899 */ /* 0x000fc80008011405 */
[----:B------:R-:W-:-:S04]  /*1490*/  ULEA.HI UR4, UR4, UR5, URZ, 0x5 ;  /* 0x0000000504047291 */ /* 0x000fc8000f8f28ff */
[----:B------:R-:W-:Y:S02]  /*14a0*/  USHF.R.S32.HI UR15, URZ, 0x5, UR4 ;  /* 0x00000005ff0f7899 */ /* 0x000fe40008011404 */
[----:B------:R-:W-:Y:S02]  /*14b0*/  UIADD3 UR4, UPT, UPT, UR13, -0x1, URZ ;  /* 0xffffffff0d047890 */ /* 0x000fe4000fffe0ff */
[----:B------:R-:W-:Y:S02]  /*14c0*/  UISETP.LT.U32.AND UP0, UPT, UR15, 0x4, UPT ;  /* 0x000000040f00788c */ /* 0x000fe4000bf01070 */
[----:B------:R-:W-:Y:S02]  /*14d0*/  UISETP.GE.U32.AND UP1, UPT, UR4, -0x3f, UPT ;  /* 0xffffffc10400788c */ /* 0x000fe4000bf26070 */
[----:B------:R-:W-:Y:S02]  /*14e0*/  USEL UR14, UR15, 0x4, UP0 ;  /* 0x000000040f0e7887 */ /* 0x000fe40008000000 */
[----:B------:R-:W-:-:S02]  /*14f0*/  UIADD3 UR13, UPT, UPT, UR13, 0x3e, URZ ;  /* 0x0000003e0d0d7890 */ /* 0x000fc4000fffe0ff */
[----:B------:R-:W-:Y:S02]  /*1500*/  UIADD3 UR5, UPT, UPT, UR14, -0x1, URZ ;  /* 0xffffffff0e057890 */ /* 0x000fe4000fffe0ff */
[----:B------:R-:W-:-:S03]  /*1510*/  UIADD3 UR7, UPT, UPT, UR15, -UR14, URZ ;  /* 0x8000000e0f077290 */ /* 0x000fc6000fffe0ff */
[----:B------:R-:W-:-:S04]  /*1520*/  @UP1 UIADD3 UR5, UPT, UPT, UR14, URZ, URZ ;  /* 0x000000ff0e051290 */ /* 0x000fc8000fffe0ff */
[----:B--2---:R-:W-:-:S12]  /*1530*/  UIADD3 UR5, UPT, UPT, UR5, 0x1, URZ ;  /* 0x0000000105057890 */ /* 0x004fd8000fffe0ff */
.L_x_35:
[----:B------:R-:W-:Y:S01]  /*1540*/  UISETP.NE.AND UP0, UPT, UR37, URZ, UPT ;  /* 0x000000ff2500728c */ /* 0x000fe2000bf05270 */
[----:B------:R-:W1:Y:S08]  /*1550*/  S2UR UR37, SR_CgaCtaId ;  /* 0x00000000002579c3 */ /* 0x000e700000008800 */
[----:B------:R-:W-:Y:S05]  /*1560*/  BRA.U UP0, `(.L_x_18) ;  /* 0x0000000100347547 */ /* 0x000fea000b800000 */
[----:B------:R-:W2:Y:S01]  /*1570*/  S2R R2, SR_CgaCtaId ;  /* 0x0000000000027919 */ /* 0x000ea20000008800 */
[----:B------:R-:W-:-:S04]  /*1580*/  MOV R3, 0x400 ;  /* 0x0000040000037802 */ /* 0x000fc80000000f00 */
[----:B--2---:R-:W-:Y:S02]  /*1590*/  LEA R2, R2, R3, 0x18 ;  /* 0x0000000302027211 */ /* 0x004fe400078ec0ff */
[----:B------:R-:W-:-:S03]  /*15a0*/  SHF.L.U32 R3, R11, 0x1f, RZ ;  /* 0x0000001f0b037819 */ /* 0x000fc600000006ff */
[----:B------:R-:W-:-:S04]  /*15b0*/  IMAD R2, R12, 0x8, R2 ;  /* 0x000000080c027824 */ /* 0x000fc800078e0202 */
[----:B------:R-:W2:Y:S02]  /*15c0*/  SYNCS.PHASECHK.TRANS64.TRYWAIT P0, [R2+URZ+0x100], R3 ;  /* 0x00010003020075a7 */ /* 0x000ea400080011ff */
[----:B--2---:R-:W-:Y:S05]  /*15d0*/  @!P0 BRA `(.L_x_19) ;  /* 0x0000009800408947 */ /* 0x004fea0003800000 */
.L_x_167:
[----:B------:R-:W-:Y:S01]  /*15e0*/  VIADD R12, R12, 0x1 ;  /* 0x000000010c0c7836 */ /* 0x000fe20000000000 */
[----:B------:R2:W-:Y:S04]  /*15f0*/  SYNCS.ARRIVE.TRANS64.A1T0 RZ, [R2+URZ+0xf0], RZ ;  /* 0x0000f0ff02ff79a7 */ /* 0x0005e800081000ff */
[----:B------:R-:W-:-:S04]  /*1600*/  ISETP.NE.AND P0, PT, R12, 0x2, PT ;  /* 0x000000020c00780c */ /* 0x000fc80003f05270 */
[----:B------:R-:W-:Y:S02]  /*1610*/  SEL R12, R12, RZ, P0 ;  /* 0x000000ff0c0c7207 */ /* 0x000fe40000000000 */
[----:B--2---:R-:W-:-:S04]  /*1620*/  SEL R2, RZ, 0x1, P0 ;  /* 0x00000001ff027807 */ /* 0x004fc80000000000 */
[----:B------:R-:W-:-:S07]  /*1630*/  LOP3.LUT R11, R11, R2, RZ, 0x3c, !PT ;  /* 0x000000020b0b7212 */ /* 0x000fce00078e3cff */
.L_x_18:
[----:B------:R-:W-:Y:S01]  /*1640*/  UMOV UR4, 0x400 ;  /* 0x0000040000047882 */ /* 0x000fe20000000000 */
[----:B------:R-:W-:Y:S01]  /*1650*/  SHF.L.U32 R2, R17, 0x1f, RZ ;  /* 0x0000001f11027819 */ /* 0x000fe200000006ff */
[----:B-1----:R-:W-:Y:S01]  /*1660*/  ULEA UR4, UR37, UR4, 0x18 ;  /* 0x0000000425047291 */ /* 0x002fe2000f8ec0ff */
[----:B------:R-:W-:Y:S01]  /*1670*/  R2UR UR35, R15 ;  /* 0x000000000f2372ca */ /* 0x000fe200000e0000 */
[----:B------:R-:W-:Y:S01]  /*1680*/  UISETP.GE.U32.AND UP0, UPT, UR13, 0x3f, UPT ;  /* 0x0000003f0d00788c */ /* 0x000fe2000bf06070 */
[----:B------:R-:W-:Y:S01]  /*1690*/  R2UR UR11, R14 ;  /* 0x000000000e0b72ca */ /* 0x000fe200000e0000 */
[----:B------:R-:W-:Y:S01]  /*16a0*/  ULEA UR8, UR6, UR4, 0x3 ;  /* 0x0000000406087291 */ /* 0x000fe2000f8e18ff */
[----:B------:R-:W-:-:S08]  /*16b0*/  UMOV UR24, URZ ;  /* 0x000000ff00187c82 */ /* 0x000fd00008000000 */
[----:B------:R1:W2:Y:S01]  /*16c0*/  SYNCS.PHASECHK.TRANS64.TRYWAIT P0, [UR8+0x20], R2 ;  /* 0x00002002ff0075a7 */ /* 0x0002a20008001108 */
[----:B------:R-:W-:Y:S02]  /*16d0*/  USHF.L.U32 UR35, UR35, 0x6, URZ ;  /* 0x0000000623237899 */ /* 0x000fe400080006ff */
[----:B------:R-:W-:Y:S01]  /*16e0*/  USHF.L.U32 UR11, UR11, 0x8, URZ ;  /* 0x000000080b0b7899 */ /* 0x000fe200080006ff */
[----:B------:R-:W-:Y:S11]  /*16f0*/  BRA.U !UP0, `(.L_x_20) ;  /* 0x0000000108a87547 */ /* 0x000ff6000b800000 */
[----:B------:R-:W-:Y:S01]  /*1700*/  UMOV UR16, URZ ;  /* 0x000000ff00107c82 */ /* 0x000fe20008000000 */
[----:B------:R-:W-:-:S05]  /*1710*/  UMOV UR17, UR6 ;  /* 0x0000000600117c82 */ /* 0x000fca0008000000 */
.L_x_25:
[----:B-1----:R-:W-:Y:S01]  /*1720*/  ULEA UR33, UR17, UR4, 0x3 ;  /* 0x0000000411217291 */ /* 0x002fe2000f8e18ff */
[----:B--2---:R-:W-:Y:S01]  /*1730*/  @!P5 MOV R3, 0xa000 ;  /* 0x0000a0000003d802 */ /* 0x004fe20000000f00 */
[----:B--2---:R-:W-:Y:S10]  /*1740*/  @P0 BRA `(.L_x_21) ;  /* 0x00000000000c0947 */ /* 0x004ff40003800000 */
[----:B------:R-:W-:-:S04]  /*1750*/  SHF.L.U32 R4, R17, 0x1f, RZ ;  /* 0x0000001f11047819 */ /* 0x000fc800000006ff */
[----:B------:R-:W2:Y:S02]  /*1760*/  SYNCS.PHASECHK.TRANS64.TRYWAIT P0, [UR33+0x20], R4 ;  /* 0x00002004ff0075a7 */ /* 0x000ea40008001121 */
[----:B--2---:R-:W-:Y:S05]  /*1770*/  @!P0 BRA `(.L_x_22) ;  /* 0x0000009400ec8947 */ /* 0x004fea0003800000 */
.L_x_21:
[----:B------:R2:W-:Y:S01]  /*1780*/  @!P5 SYNCS.ARRIVE.TRANS64 RZ, [UR33], R3 ;  /* 0x00000003ffffd9a7 */ /* 0x0005e20008000021 */
[----:B------:R-:W-:Y:S04]  /*1790*/  BSSY.RECONVERGENT B0, `(.L_x_23) ;  /* 0x0000003000007945 */ /* 0x000fe80003800200 */
[----:B------:R-:W-:Y:S05]  /*17a0*/  @P4 BRA `(.L_x_24) ;  /* 0x0000000000044947 */ /* 0x000fea0003800000 */
[----:B------:R-:W-:Y:S05]  /*17b0*/  BPT.TRAP 0x1 ;  /* 0x000000040000795c */ /* 0x000fea0000300000 */
.L_x_24:
[----:B------:R-:W-:Y:S05]  /*17c0*/  BSYNC.RECONVERGENT B0 ;  /* 0x0000000000007941 */ /* 0x000fea0003800200 */
.L_x_23:
[----:B------:R-:W-:Y:S02]  /*17d0*/  UIADD3 UR6, UPT, UPT, UR17, 0x1, URZ ;  /* 0x0000000111067890 */ /* 0x000fe4000fffe0ff */
[----:B------:R-:W-:Y:S02]  /*17e0*/  ULEA UR32, UR17, UR4, 0xd ;  /* 0x0000000411207291 */ /* 0x000fe4000f8e68ff */
[----:B------:R-:W-:Y:S02]  /*17f0*/  UISETP.NE.AND UP0, UPT, UR6, 0x4, UPT ;  /* 0x000000040600788c */ /* 0x000fe4000bf05270 */
[----:B------:R-:W-:Y:S02]  /*1800*/  UIADD3 UR26, UP1, UPT, UR22, 0x80, URZ ;  /* 0x00000080161a7890 */ /* 0x000fe4000ff3e0ff */
[----:B------:R-:W-:Y:S02]  /*1810*/  USEL UR9, URZ, 0x1, UP0 ;  /* 0x00000001ff097887 */ /* 0x000fe40008000000 */
[----:B------:R-:W-:-:S02]  /*1820*/  USEL UR6, UR6, URZ, UP0 ;  /* 0x000000ff06067287 */ /* 0x000fc40008000000 */
[----:B------:R-:W-:Y:S02]  /*1830*/  UIADD3 UR20, UP0, UPT, UR22, 0x180, URZ ;  /* 0x0000018016147890 */ /* 0x000fe4000ff1e0ff */
[----:B------:R-:W-:Y:S01]  /*1840*/  ULEA UR8, UR6, UR4, 0x3 ;  /* 0x0000000406087291 */ /* 0x000fe2000f8e18ff */
[----:B------:R-:W-:Y:S01]  /*1850*/  LOP3.LUT R17, R17, UR9, RZ, 0x3c, !PT ;  /* 0x0000000911117c12 */ /* 0x000fe2000f8e3cff */
[----:B------:R-:W-:Y:S02]  /*1860*/  USHF.L.U32 UR34, UR16, 0x5, URZ ;  /* 0x0000000510227899 */ /* 0x000fe400080006ff */
[----:B------:R-:W-:Y:S01]  /*1870*/  UIADD3.X UR27, UPT, UPT, URZ, UR23, URZ, UP1, !UPT ;  /* 0x00000017ff1b7290 */ /* 0x000fe20008ffe4ff */
[----:B-1----:R-:W-:Y:S01]  /*1880*/  SHF.L.U32 R2, R17, 0x1f, RZ ;  /* 0x0000001f11027819 */ /* 0x002fe200000006ff */
[----:B------:R-:W-:Y:S02]  /*1890*/  UIADD3 UR32, UPT, UPT, UR32, 0x8800, URZ ;  /* 0x0000880020207890 */ /* 0x000fe4000fffe0ff */
[----:B------:R-:W-:Y:S01]  /*18a0*/  UIADD3.X UR21, UPT, UPT, URZ, UR23, URZ, UP0, !UPT ;  /* 0x00000017ff157290 */ /* 0x000fe200087fe4ff */
[----:B------:R1:W1:Y:S01]  /*18b0*/  SYNCS.PHASECHK.TRANS64.TRYWAIT P0, [UR8+0x20], R2 ;  /* 0x00002002ff0075a7 */ /* 0x0002620008001108 */
[----:B------:R-:W-:Y:S01]  /*18c0*/  ULEA UR8, UR17, UR4, 0xf ;  /* 0x0000000411087291 */ /* 0x000fe2000f8e78ff */
[----:B------:R-:W-:Y:S01]  /*18d0*/  UMOV UR18, 0x0 ;  /* 0x0000000000127882 */ /* 0x000fe20000000000 */
[----:B------:R-:W-:-:S02]  /*18e0*/  UMOV UR19, 0x10000000 ;  /* 0x1000000000137882 */ /* 0x000fc40000000000 */
[----:B------:R-:W-:Y:S01]  /*18f0*/  UIADD3 UR8, UPT, UPT, UR8, 0x10800, URZ ;  /* 0x0001080008087890 */ /* 0x000fe2000fffe0ff */
[----:B------:R1:W-:Y:S01]  /*1900*/  UTMALDG.3D [UR32], [UR26], desc[UR18] ;  /* 0x000012201a0075b4 */ /* 0x0003e20008011000 */
[----:B------:R-:W-:Y:S01]  /*1910*/  UMOV UR12, UR36 ;  /* 0x00000024000c7c82 */ /* 0x000fe20008000000 */
[----:B------:R-:W-:Y:S01]  /*1920*/  UMOV UR9, UR33 ;  /* 0x0000002100097c82 */ /* 0x000fe20008000000 */
[----:B------:R-:W-:Y:S01]  /*1930*/  UMOV UR10, UR34 ;  /* 0x00000022000a7c82 */ /* 0x000fe20008000000 */
[----:B------:R-:W-:Y:S01]  /*1940*/  UIADD3 UR16, UPT, UPT, UR16, 0x1, URZ ;  /* 0x0000000110107890 */ /* 0x000fe2000fffe0ff */
[----:B------:R-:W-:Y:S01]  /*1950*/  UMOV UR24, UR5 ;  /* 0x0000000500187c82 */ /* 0x000fe20008000000 */
[----:B------:R-:W-:Y:S02]  /*1960*/  UMOV UR17, UR6 ;  /* 0x0000000600117c82 */ /* 0x000fe40008000000 */
[----:B------:R1:W-:Y:S01]  /*1970*/  UTMALDG.3D [UR8], [UR20], desc[UR18] ;  /* 0x00001208140075b4 */ /* 0x0003e20008011000 */
[----:B------:R-:W-:-:S09]  /*1980*/  UISETP.NE.AND UP0, UPT, UR16, UR5, UPT ;  /* 0x000000051000728c */ /* 0x000fd2000bf05270 */
[----:B------:R-:W-:Y:S05]  /*1990*/  BRA.U UP0, `(.L_x_25) ;  /* 0xfffffffd00607547 */ /* 0x000fea000b83ffff */
.L_x_20:
[----:B-1----:R-:W-:Y:S01]  /*19a0*/  ULEA UR8, UR6, UR4, 0x3 ;  /* 0x0000000406087291 */ /* 0x002fe2000f8e18ff */
[----:B------:R-:W-:Y:S01]  /*19b0*/  SHF.L.U32 R2, R17, 0x1f, RZ ;  /* 0x0000001f11027819 */ /* 0x000fe200000006ff */
[----:B------:R-:W-:Y:S01]  /*19c0*/  @!P1 SYNCS.ARRIVE.TRANS64.A1T0 RZ, [UR4+0x88], RZ ;  /* 0x000088ffffff99a7 */ /* 0x000fe20008100004 */
[----:B------:R-:W-:-:S06]  /*19d0*/  UISETP.GT.AND UP0, UPT, UR15, UR14, UPT ;  /* 0x0000000e0f00728c */ /* 0x000fcc000bf04270 */
[----:B--2---:R1:W2:Y:S03]  /*19e0*/  SYNCS.PHASECHK.TRANS64.TRYWAIT P0, [UR8+0x20], R2 ;  /* 0x00002002ff0075a7 */ /* 0x0042a60008001108 */
[----:B------:R-:W-:Y:S05]  /*19f0*/  BRA.U !UP0, `(.L_x_26) ;  /* 0x0000000108ac7547 */ /* 0x000fea000b800000 */
[----:B------:R-:W-:Y:S01]  /*1a00*/  UIADD3 UR21, UPT, UPT, UR7, UR24, URZ ;  /* 0x0000001807157290 */ /* 0x000fe2000fffe0ff */
[----:B------:R-:W-:-:S11]  /*1a10*/  UMOV UR25, UR6 ;  /* 0x0000000600197c82 */ /* 0x000fd60008000000 */
.L_x_31:
[----:B-1----:R-:W-:Y:S01]  /*1a20*/  ULEA UR17, UR25, UR4, 0x3 ;  /* 0x0000000419117291 */ /* 0x002fe2000f8e18ff */
[----:B--2---:R-:W-:Y:S01]  /*1a30*/  @!P5 MOV R3, 0xa000 ;  /* 0x0000a0000003d802 */ /* 0x004fe20000000f00 */
[----:B--2---:R-:W-:Y:S10]  /*1a40*/  @P0 BRA `(.L_x_27) ;  /* 0x00000000000c0947 */ /* 0x004ff40003800000 */
[----:B------:R-:W-:-:S04]  /*1a50*/  SHF.L.U32 R4, R17, 0x1f, RZ ;  /* 0x0000001f11047819 */ /* 0x000fc800000006ff */
[----:B------:R-:W2:Y:S02]  /*1a60*/  SYNCS.PHASECHK.TRANS64.TRYWAIT P0, [UR17+0x20], R4 ;  /* 0x00002004ff0075a7 */ /* 0x000ea40008001111 */
[----:B--2---:R-:W-:Y:S05]  /*1a70*/  @!P0 BRA `(.L_x_28) ;  /* 0x0000009400448947 */ /* 0x004fea0003800000 */
.L_x_27:
[----:B------:R2:W-:Y:S01]  /*1a80*/  @!P5 SYNCS.ARRIVE.TRANS64 RZ, [UR17], R3 ;  /* 0x00000003ffffd9a7 */ /* 0x0005e20008000011 */
[----:B------:R-:W-:Y:S04]  /*1a90*/  BSSY.RECONVERGENT B0, `(.L_x_29) ;  /* 0x0000003000007945 */ /* 0x000fe80003800200 */
[----:B------:R-:W-:Y:S05]  /*1aa0*/  @P4 BRA `(.L_x_30) ;  /* 0x0000000000044947 */ /* 0x000fea0003800000 */
[----:B------:R-:W-:Y:S05]  /*1ab0*/  BPT.TRAP 0x1 ;  /* 0x000000040000795c */ /* 0x000fea0000300000 */
.L_x_30:
[----:B------:R-:W-:Y:S05]  /*1ac0*/  BSYNC.RECONVERGENT B0 ;  /* 0x0000000000007941 */ /* 0x000fea0003800200 */
.L_x_29:
        /* <DEDUP_REMOVED lines=10> */
[----:B------:R-:W-:Y:S01]  /*1b70*/  UIADD3 UR16, UPT, UPT, UR16, 0x8800, URZ ;  /* 0x0000880010107890 */ /* 0x000fe2000fffe0ff */
[----:B-1----:R-:W-:Y:S01]  /*1b80*/  SHF.L.U32 R2, R17, 0x1f, RZ ;  /* 0x0000001f11027819 */ /* 0x002fe200000006ff */
[----:B------:R-:W-:Y:S02]  /*1b90*/  UIADD3.X UR31, UPT, UPT, URZ, UR23, URZ, UP1, !UPT ;  /* 0x00000017ff1f7290 */ /* 0x000fe40008ffe4ff */
[----:B------:R-:W-:Y:S01]  /*1ba0*/  UIADD3.X UR29, UPT, UPT, URZ, UR23, URZ, UP0, !UPT ;  /* 0x00000017ff1d7290 */ /* 0x000fe200087fe4ff */
[----:B------:R1:W1:Y:S01]  /*1bb0*/  SYNCS.PHASECHK.TRANS64.TRYWAIT P0, [UR8+0x20], R2 ;  /* 0x00002002ff0075a7 */ /* 0x0002620008001108 */
[----:B------:R-:W-:Y:S01]  /*1bc0*/  ULEA UR8, UR25, UR4, 0xf ;  /* 0x0000000419087291 */ /* 0x000fe2000f8e78ff */
[----:B------:R-:W-:Y:S01]  /*1bd0*/  UMOV UR26, 0x0 ;  /* 0x00000000001a7882 */ /* 0x000fe20000000000 */
[----:B------:R-:W-:-:S02]  /*1be0*/  UMOV UR27, 0x10000000 ;  /* 0x10000000001b7882 */ /* 0x000fc40000000000 */
[----:B------:R-:W-:Y:S01]  /*1bf0*/  UIADD3 UR8, UPT, UPT, UR8, 0x10800, URZ ;  /* 0x0001080008087890 */ /* 0x000fe2000fffe0ff */
[----:B------:R-:W-:Y:S01]  /*1c00*/  UMOV UR19, UR35 ;  /* 0x0000002300137c82 */ /* 0x000fe20008000000 */
[----:B------:R-:W-:Y:S01]  /*1c10*/  UMOV UR20, UR36 ;  /* 0x0000002400147c82 */ /* 0x000fe20008000000 */
[----:B------:R-:W-:Y:S01]  /*1c20*/  UMOV UR12, UR36 ;  /* 0x00000024000c7c82 */ /* 0x000fe20008000000 */
[----:B------:R-:W-:Y:S01]  /*1c30*/  UMOV UR9, UR17 ;  /* 0x0000001100097c82 */ /* 0x000fe20008000000 */
[----:B------:R-:W-:Y:S01]  /*1c40*/  UMOV UR10, UR18 ;  /* 0x00000012000a7c82 */ /* 0x000fe20008000000 */
[----:B------:R1:W-:Y:S01]  /*1c50*/  UTMALDG.3D [UR16], [UR30], desc[UR26] ;  /* 0x00001a101e0075b4 */ /* 0x0003e20008011000 */
[----:B------:R-:W-:Y:S01]  /*1c60*/  UIADD3 UR24, UPT, UPT, UR24, 0x1, URZ ;  /* 0x0000000118187890 */ /* 0x000fe2000fffe0ff */
[----:B------:R-:W-:-:S03]  /*1c70*/  UMOV UR25, UR6 ;  /* 0x0000000600197c82 */ /* 0x000fc60008000000 */
[----:B------:R-:W-:Y:S01]  /*1c80*/  UISETP.NE.AND UP0, UPT, UR24, UR21, UPT ;  /* 0x000000151800728c */ /* 0x000fe2000bf05270 */
[----:B------:R1:W-:Y:S08]  /*1c90*/  UTMALDG.3D [UR8], [UR28], desc[UR26] ;  /* 0x00001a081c0075b4 */ /* 0x0003f00008011000 */
[----:B------:R-:W-:Y:S05]  /*1ca0*/  BRA.U UP0, `(.L_x_31) ;  /* 0xfffffffd005c7547 */ /* 0x000fea000b83ffff */
.L_x_26:
[C---:B-1----:R-:W-:Y:S01]  /*1cb0*/  LEA R2, R16.reuse, UR4, 0x3 ;  /* 0x0000000410027c11 */ /* 0x042fe2000f8e18ff */
[----:B------:R-:W-:Y:S01]  /*1cc0*/  NOP ;  /* 0x0000000000007918 */ /* 0x000fe20000000000 */
[----:B--2---:R-:W-:Y:S02]  /*1cd0*/  SHF.L.U32 R3, R13, 0x1f, RZ ;  /* 0x0000001f0d037819 */ /* 0x004fe400000006ff */
[----:B------:R-:W-:Y:S02]  /*1ce0*/  LEA R4, R16, UR4, 0x4 ;  /* 0x0000000410047c11 */ /* 0x000fe4000f8e20ff */
[----:B------:R-:W1:Y:S02]  /*1cf0*/  SYNCS.PHASECHK.TRANS64.TRYWAIT P0, [R2+URZ+0x90], R3 ;  /* 0x00009003020075a7 */ /* 0x000e6400080011ff */
[----:B-1----:R-:W-:Y:S05]  /*1d00*/  @!P0 BRA `(.L_x_32) ;  /* 0x0000009000b88947 */ /* 0x002fea0003800000 */
.L_x_170:
[----:B------:R-:W2:Y:S01]  /*1d10*/  LDS.128 R4, [R4+0x120] ;  /* 0x0001200004047984 */ /* 0x000ea20000000c00 */
[----:B---3--:R-:W-:Y:S01]  /*1d20*/  ISETP.GE.AND P0, PT, R26, 0x1, PT ;  /* 0x000000011a00780c */ /* 0x008fe20003f06270 */
[----:B-1----:R-:W-:Y:S01]  /*1d30*/  VIADD R2, R2, 0xa0 ;  /* 0x000000a002027836 */ /* 0x002fe20000000000 */
[----:B------:R-:W-:Y:S01]  /*1d40*/  @!PT LDS RZ, [RZ] ;  /* 0x00000000fffff984 */ /* 0x000fe20000000800 */
[----:B------:R-:W-:Y:S01]  /*1d50*/  @!PT LDS RZ, [RZ] ;  /* 0x00000000fffff984 */ /* 0x000fe20000000800 */
[----:B------:R-:W-:Y:S01]  /*1d60*/  @!PT LDS RZ, [RZ] ;  /* 0x00000000fffff984 */ /* 0x000fe20000000800 */
[----:B------:R-:W-:Y:S01]  /*1d70*/  @!PT LDS RZ, [RZ] ;  /* 0x00000000fffff984 */ /* 0x000fe20000000800 */
[----:B------:R1:W-:Y:S06]  /*1d80*/  MEMBAR.ALL.CTA ;  /* 0x0000000000007992 */ /* 0x0003ec0000008000 */
[----:B-1----:R-:W1:Y:S01]  /*1d90*/  FENCE.VIEW.ASYNC.S ;  /* 0x00000000000073c6 */ /* 0x002e620000000000 */
[----:B------:R-:W-:-:S04]  /*1da0*/  PRMT R2, RZ, 0x654, R2 ;  /* 0x00000654ff027816 */ /* 0x000fc80000000002 */
[----:B-1----:R1:W-:Y:S01]  /*1db0*/  SYNCS.ARRIVE.TRANS64.RED.A1T0 RZ, [R2+URZ], RZ ;  /* 0x000000ff02ff79a7 */ /* 0x0023e200081004ff */
[----:B--2---:R-:W-:-:S13]  /*1dc0*/  LOP3.LUT P2, RZ, R6, 0x1, RZ, 0xc0, !PT ;  /* 0x0000000106ff7812 */ /* 0x004fda000784c0ff */
[----:B------:R-:W-:Y:S01]  /*1dd0*/  @P2 SHF.R.U32.HI R3, RZ, 0x10, R5 ;  /* 0x00000010ff032819 */ /* 0x000fe20000011605 */
[----:B------:R-:W-:Y:S01]  /*1de0*/  VOTEU.ANY UP0, P2 ;  /* 0x0000000000ff7886 */ /* 0x000fe20001000100 */
[----:B------:R-:W-:Y:S02]  /*1df0*/  @P2 MOV R10, R4 ;  /* 0x00000004000a2202 */ /* 0x000fe40000000f00 */
[----:B------:R-:W-:Y:S02]  /*1e00*/  @P2 R2UR.BROADCAST UR8, R3 ;  /* 0x00000000030822ca */ /* 0x000fe400008e0000 */
[----:B------:R-:W-:-:S11]  /*1e10*/  @P2 LOP3.LUT R9, R5, 0xffff, RZ, 0xc0, !PT ;  /* 0x0000ffff05092812 */ /* 0x000fd600078ec0ff */
[----:B------:R-:W-:Y:S01]  /*1e20*/  @UP0 UMOV UR36, UR8 ;  /* 0x0000000800240c82 */ /* 0x000fe20008000000 */
[----:B-1----:R-:W-:Y:S05]  /*1e30*/  @!P0 BRA `(.L_x_33) ;  /* 0x0000000000b88947 */ /* 0x002fea0003800000 */
[----:B------:R-:W4:Y:S01]  /*1e40*/  LDC.64 R4, c[0x0][0xb18] ;  /* 0x0002c600ff047b82 */ /* 0x000f220000000a00 */
[----:B------:R-:W-:-:S07]  /*1e50*/  ISETP.NE.AND P3, PT, R26, 0x1, PT ;  /* 0x000000011a00780c */ /* 0x000fce0003f65270 */
[----:B------:R-:W1:Y:S08]  /*1e60*/  LDC.64 R6, c[0x0][0xb10] ;  /* 0x0002c400ff067b82 */ /* 0x000e700000000a00 */
[----:B------:R-:W2:Y:S08]  /*1e70*/  LDC R14, c[0x0][0xb20] ;  /* 0x0002c800ff0e7b82 */ /* 0x000eb00000000800 */
[----:B------:R-:W3:Y:S01]  /*1e80*/  LDC R15, c[0x0][0xb0c] ;  /* 0x0002c300ff0f7b82 */ /* 0x000ee20000000800 */
[----:B----4-:R-:W-:Y:S01]  /*1e90*/  IMAD.HI.U32 R19, R0, R5, RZ ;  /* 0x0000000500137227 */ /* 0x010fe200078e00ff */
[----:B------:R-:W-:-:S03]  /*1ea0*/  ISETP.NE.AND P0, PT, R4, 0x1, PT ;  /* 0x000000010400780c */ /* 0x000fc60003f05270 */
[----:B------:R-:W-:-:S03]  /*1eb0*/  IMAD.HI.U32 R5, R9, R5, RZ ;  /* 0x0000000509057227 */ /* 0x000fc600078e00ff */
[----:B------:R-:W4:Y:S01]  /*1ec0*/  LDC.64 R2, c[0x0][0xb28] ;  /* 0x0002ca00ff027b82 */ /* 0x000f220000000a00 */
[----:B-1----:R-:W-:-:S04]  /*1ed0*/  IMAD.HI.U32 R20, R8, R6, RZ ;  /* 0x0000000608147227 */ /* 0x002fc800078e00ff */
[----:B------:R-:W-:Y:S01]  /*1ee0*/  IMAD.HI.U32 R21, R10, R6, RZ ;  /* 0x000000060a157227 */ /* 0x000fe200078e00ff */
[----:B------:R-:W-:Y:S02]  /*1ef0*/  SHF.R.U32.HI R20, RZ, R7, R20 ;  /* 0x00000007ff147219 */ /* 0x000fe40000011614 */
[-C--:B--2---:R-:W-:Y:S02]  /*1f00*/  SHF.R.U32.HI R19, RZ, R14.reuse, R19 ;  /* 0x0000000eff137219 */ /* 0x084fe40000011613 */
[----:B------:R-:W-:Y:S02]  /*1f10*/  SHF.R.U32.HI R5, RZ, R14, R5 ;  /* 0x0000000eff057219 */ /* 0x000fe40000011605 */
[----:B------:R-:W-:Y:S02]  /*1f20*/  SEL R19, R0, R19, !P0 ;  /* 0x0000001300137207 */ /* 0x000fe40004000000 */
[----:B------:R-:W-:Y:S02]  /*1f30*/  SHF.R.U32.HI R21, RZ, R7, R21 ;  /* 0x00000007ff157219 */ /* 0x000fe40000011615 */
[----:B---3--:R-:W-:-:S02]  /*1f40*/  ISETP.NE.AND P1, PT, R15, 0x1, PT ;  /* 0x000000010f00780c */ /* 0x008fc40003f25270 */
[----:B------:R-:W-:Y:S02]  /*1f50*/  SEL R5, R9, R5, !P0 ;  /* 0x0000000509057207 */ /* 0x000fe40004000000 */
[----:B------:R-:W-:Y:S02]  /*1f60*/  SEL R20, R8, R20, !P1 ;  /* 0x0000001408147207 */ /* 0x000fe40004800000 */
[----:B------:R-:W-:Y:S01]  /*1f70*/  SEL R21, R10, R21, !P1 ;  /* 0x000000150a157207 */ /* 0x000fe20004800000 */
[----:B----4-:R-:W-:-:S04]  /*1f80*/  IMAD.HI.U32 R18, R19, R2, RZ ;  /* 0x0000000213127227 */ /* 0x010fc800078e00ff */
        /* <DEDUP_REMOVED lines=10> */
[----:B------:R-:W-:-:S04]  /*2030*/  @!P0 IMAD.HI.U32 R7, R21, R2, RZ ;  /* 0x0000000215078227 */ /* 0x000fc800078e00ff */
[----:B------:R-:W-:Y:S01]  /*2040*/  IMAD.MOV R2, RZ, RZ, -R6 ;  /* 0x000000ffff027224 */ /* 0x000fe200078e0a06 */
[----:B------:R-:W-:Y:S02]  /*2050*/  @!P0 SHF.R.U32.HI R3, RZ, R3, R7 ;  /* 0x00000003ff038219 */ /* 0x000fe40000011607 */
[----:B------:R-:W-:Y:S01]  /*2060*/  IADD3 R7, PT, PT, -R5, RZ, RZ ;  /* 0x000000ff05077210 */ /* 0x000fe20007ffe1ff */
[----:B------:R-:W-:Y:S01]  /*2070*/  IMAD R2, R26, R2, R5 ;  /* 0x000000021a027224 */ /* 0x000fe200078e0205 */
        /* <DEDUP_REMOVED lines=10> */
.L_x_33:
[----:B------:R-:W1:Y:S02]  /*2120*/  LDCU UR8, c[0x0][0xb30] ;  /* 0x00016600ff0877ac */ /* 0x000e640008000800 */
[----:B-1----:R-:W-:-:S09]  /*2130*/  UISETP.NE.AND UP0, UPT, UR8, 0x1, UPT ;  /* 0x000000010800788c */ /* 0x002fd2000bf05270 */
[----:B------:R-:W-:Y:S05]  /*2140*/  BRA.U UP0, `(.L_x_34) ;  /* 0x0000000100407547 */ /* 0x000fea000b800000 */
[----:B------:R-:W1:Y:S08]  /*2150*/  LDC.64 R4, c[0x0][0xb10] ;  /* 0x0002c400ff047b82 */ /* 0x000e700000000a00 */
[----:B------:R-:W2:Y:S08]  /*2160*/  LDC.64 R2, c[0x0][0xb18] ;  /* 0x0002c600ff027b82 */ /* 0x000eb00000000a00 */
[----:B------:R-:W3:Y:S08]  /*2170*/  LDC R6, c[0x0][0xb20] ;  /* 0x0002c800ff067b82 */ /* 0x000ef00000000800 */
[----:B------:R-:W4:Y:S01]  /*2180*/  LDC R7, c[0x0][0xb0c] ;  /* 0x0002c300ff077b82 */ /* 0x000f220000000800 */
[----:B-1----:R-:W-:-:S05]  /*2190*/  IMAD.HI.U32 R4, R10, R4, RZ ;  /* 0x000000040a047227 */ /* 0x002fca00078e00ff */
[----:B------:R-:W-:Y:S01]  /*21a0*/  SHF.R.U32.HI R4, RZ, R5, R4 ;  /* 0x00000005ff047219 */ /* 0x000fe20000011604 */
[----:B--2---:R-:W-:Y:S01]  /*21b0*/  IMAD.HI.U32 R3, R9, R3, RZ ;  /* 0x0000000309037227 */ /* 0x004fe200078e00ff */
[----:B------:R-:W-:-:S04]  /*21c0*/  ISETP.NE.AND P0, PT, R2, 0x1, PT ;  /* 0x000000010200780c */ /* 0x000fc80003f05270 */
[----:B---3--:R-:W-:-:S04]  /*21d0*/  SHF.R.U32.HI R3, RZ, R6, R3 ;  /* 0x00000006ff037219 */ /* 0x008fc80000011603 */
[----:B------:R-:W-:Y:S02]  /*21e0*/  SEL R3, R9, R3, !P0 ;  /* 0x0000000309037207 */ /* 0x000fe40004000000 */
[----:B----4-:R-:W-:-:S04]  /*21f0*/  ISETP.NE.AND P1, PT, R7, 0x1, PT ;  /* 0x000000010700780c */ /* 0x010fc80003f25270 */
[----:B------:R-:W-:-:S05]  /*2200*/  SEL R4, R10, R4, !P1 ;  /* 0x000000040a047207 */ /* 0x000fca0004800000 */
[----:B------:R-:W-:Y:S02]  /*2210*/  IMAD.IADD R5, R3, 0x1, -R4 ;  /* 0x0000000103057824 */ /* 0x000fe400078e0a04 */
[----:B------:R-:W-:Y:S02]  /*2220*/  IMAD.IADD R3, R4, 0x1, -R3 ;  /* 0x0000000104037824 */ /* 0x000fe400078e0a03 */
[----:B------:R-:W-:Y:S02]  /*2230*/  IMAD R10, R5, R7, R10 ;  /* 0x00000007050a7224 */ /* 0x000fe400078e020a */
[----:B------:R-:W-:-:S07]  /*2240*/  IMAD R9, R3, R2, R9 ;  /* 0x0000000203097224 */ /* 0x000fce00078e0209 */
.L_x_34:
[----:B------:R-:W-:Y:S01]  /*2250*/  VIADD R16, R16, 0x1 ;  /* 0x0000000110107836 */ /* 0x000fe20000000000 */
[----:B------:R-:W-:Y:S01]  /*2260*/  PLOP3.LUT P1, PT, PT, PT, PT, 0x80, 0x8 ;  /* 0x000000000008781c */ /* 0x000fe20003f2f070 */
[----:B------:R-:W-:Y:S02]  /*2270*/  IMAD.IADD R15, R10, 0x1, R63 ;  /* 0x000000010a0f7824 */ /* 0x000fe400078e023f */
[----:B------:R-:W-:Y:S01]  /*2280*/  IMAD.IADD R14, R9, 0x1, R62 ;  /* 0x00000001090e7824 */ /* 0x000fe200078e023e */
[----:B------:R-:W-:-:S04]  /*2290*/  ISETP.NE.AND P0, PT, R16, 0x2, PT ;  /* 0x000000021000780c */ /* 0x000fc80003f05270 */
[----:B------:R-:W-:Y:S02]  /*22a0*/  SEL R2, RZ, 0x1, P0 ;  /* 0x00000001ff027807 */ /* 0x000fe40000000000 */
[----:B------:R-:W-:Y:S02]  /*22b0*/  SEL R16, R16, RZ, P0 ;  /* 0x000000ff10107207 */ /* 0x000fe40000000000 */
[----:B------:R-:W-:Y:S01]  /*22c0*/  LOP3.LUT R13, R13, R2, RZ, 0x3c, !PT ;  /* 0x000000020d0d7212 */ /* 0x000fe200078e3cff */
[----:B------:R-:W-:Y:S06]  /*22d0*/  @P2 BRA `(.L_x_35) ;  /* 0xfffffff000982947 */ /* 0x000fec000383ffff */
[----:B------:R-:W-:Y:S01]  /*22e0*/  UIADD3 UR4, UPT, UPT, UR4, 0x20, URZ ;  /* 0x0000002004047890 */ /* 0x000fe2000fffe0ff */
[----:B------:R-:W-:-:S03]  /*22f0*/  SHF.L.U32 R2, R17, 0x1f, RZ ;  /* 0x0000001f11027819 */ /* 0x000fc600000006ff */
[----:B------:R-:W-:-:S09]  /*2300*/  ULEA UR5, UR6, UR4, 0x3 ;  /* 0x0000000406057291 */ /* 0x000fd2000f8e18ff */
[----:B------:R-:W1:Y:S02]  /*2310*/  SYNCS.PHASECHK.TRANS64.TRYWAIT P0, [UR5], R2 ;  /* 0x00000002ff0075a7 */ /* 0x000e640008001105 */
[----:B-1----:R-:W-:Y:S05]  /*2320*/  @!P0 BRA `(.L_x_36) ;  /* 0x0000008c00448947 */ /* 0x002fea0003800000 */
.L_x_172:
[----:B------:R-:W-:-:S04]  /*2330*/  UIADD3 UR6, UPT, UPT, UR6, 0x1, URZ ;  /* 0x0000000106067890 */ /* 0x000fc8000fffe0ff */
[----:B------:R-:W-:-:S04]  /*2340*/  UISETP.NE.AND UP0, UPT, UR6, 0x4, UPT ;  /* 0x000000040600788c */ /* 0x000fc8000bf05270 */
[----:B------:R-:W-:Y:S02]  /*2350*/  USEL UR7, URZ, 0x1, UP0 ;  /* 0x00000001ff077887 */ /* 0x000fe40008000000 */
[----:B------:R-:W-:-:S04]  /*2360*/  USEL UR6, UR6, URZ, UP0 ;  /* 0x000000ff06067287 */ /* 0x000fc80008000000 */
[----:B------:R-:W-:Y:S01]  /*2370*/  ULEA UR5, UR6, UR4, 0x3 ;  /* 0x0000000406057291 */ /* 0x000fe2000f8e18ff */
[----:B-1----:R-:W-:-:S04]  /*2380*/  LOP3.LUT R2, R17, UR7, RZ, 0x3c, !PT ;  /* 0x0000000711027c12 */ /* 0x002fc8000f8e3cff */
[----:B------:R-:W-:-:S04]  /*2390*/  SHF.L.U32 R3, R2, 0x1f, RZ ;  /* 0x0000001f02037819 */ /* 0x000fc800000006ff */
[----:B------:R-:W1:Y:S02]  /*23a0*/  SYNCS.PHASECHK.TRANS64.TRYWAIT P0, [UR5], R3 ;  /* 0x00000003ff0075a7 */ /* 0x000e640008001105 */
[----:B-1----:R-:W-:Y:S05]  /*23b0*/  @!P0 BRA `(.L_x_37) ;  /* 0x0000008c00388947 */ /* 0x002fea0003800000 */
.L_x_174:
[----:B------:R-:W-:-:S04]  /*23c0*/  UIADD3 UR6, UPT, UPT, UR6, 0x1, URZ ;  /* 0x0000000106067890 */ /* 0x000fc8000fffe0ff */
[----:B------:R-:W-:-:S04]  /*23d0*/  UISETP.NE.AND UP0, UPT, UR6, 0x4, UPT ;  /* 0x000000040600788c */ /* 0x000fc8000bf05270 */
[----:B------:R-:W-:Y:S02]  /*23e0*/  USEL UR7, URZ, 0x1, UP0 ;  /* 0x00000001ff077887 */ /* 0x000fe40008000000 */
[----:B------:R-:W-:-:S04]  /*23f0*/  USEL UR6, UR6, URZ, UP0 ;  /* 0x000000ff06067287 */ /* 0x000fc80008000000 */
[----:B------:R-:W-:Y:S01]  /*2400*/  ULEA UR5, UR6, UR4, 0x3 ;  /* 0x0000000406057291 */ /* 0x000fe2000f8e18ff */
[----:B------:R-:W-:-:S04]  /*2410*/  LOP3.LUT R2, R2, UR7, RZ, 0x3c, !PT ;  /* 0x0000000702027c12 */ /* 0x000fc8000f8e3cff */
[----:B-1----:R-:W-:-:S04]  /*2420*/  SHF.L.U32 R3, R2, 0x1f, RZ ;  /* 0x0000001f02037819 */ /* 0x002fc800000006ff */
[----:B------:R-:W1:Y:S02]  /*2430*/  SYNCS.PHASECHK.TRANS64.TRYWAIT P0, [UR5], R3 ;  /* 0x00000003ff0075a7 */ /* 0x000e640008001105 */
[----:B-1----:R-:W-:Y:S05]  /*2440*/  @!P0 BRA `(.L_x_38) ;  /* 0x0000008c002c8947 */ /* 0x002fea0003800000 */
.L_x_176:
[----:B------:R-:W-:-:S04]  /*2450*/  UIADD3 UR6, UPT, UPT, UR6, 0x1, URZ ;  /* 0x0000000106067890 */ /* 0x000fc8000fffe0ff */
[----:B------:R-:W-:-:S04]  /*2460*/  UISETP.NE.AND UP0, UPT, UR6, 0x4, UPT ;  /* 0x000000040600788c */ /* 0x000fc8000bf05270 */
[----:B------:R-:W-:Y:S02]  /*2470*/  USEL UR5, URZ, 0x1, UP0 ;  /* 0x00000001ff057887 */ /* 0x000fe40008000000 */
[----:B------:R-:W-:-:S04]  /*2480*/  USEL UR6, UR6, URZ, UP0 ;  /* 0x000000ff06067287 */ /* 0x000fc80008000000 */
[----:B------:R-:W-:Y:S01]  /*2490*/  ULEA UR6, UR6, UR4, 0x3 ;  /* 0x0000000406067291 */ /* 0x000fe2000f8e18ff */
[----:B------:R-:W-:-:S04]  /*24a0*/  LOP3.LUT R2, R2, UR5, RZ, 0x3c, !PT ;  /* 0x0000000502027c12 */ /* 0x000fc8000f8e3cff */
[----:B------:R-:W-:Y:S01]  /*24b0*/  SHF.L.U32 R2, R2, 0x1f, RZ ;  /* 0x0000001f02027819 */ /* 0x000fe200000006ff */
[----:B-1--4-:R-:W-:-:S07]  /*24c0*/  IMAD.U32 R0, RZ, RZ, UR6 ;  /* 0x00000006ff007e24 */ /* 0x012fce000f8e00ff */
.L_x_39:
[----:B-1----:R1:W2:Y:S02]  /*24d0*/  SYNCS.PHASECHK.TRANS64.TRYWAIT P0, [R0+URZ], R2 ;  /* 0x00000002000075a7 */ /* 0x0022a400080011ff */
[----:B--2---:R-:W-:Y:S05]  /*24e0*/  @!P0 NANOSLEEP.SYNCS 0x989680 ;  /* 0x009896800000895d */ /* 0x004fea0003900000 */
[----:B------:R-:W2:Y:S02]  /*24f0*/  @!P0 SYNCS.PHASECHK.TRANS64 P0, [R0+URZ], R2 ;  /* 0x00000002000085a7 */ /* 0x000ea400080010ff */
[----:B--2---:R-:W-:Y:S05]  /*2500*/  @P0 EXIT ;  /* 0x000000000000094d */ /* 0x004fea0003800000 */
[----:B------:R-:W-:Y:S05]  /*2510*/  BRA `(.L_x_39) ;  /* 0xfffffffc00ec7947 */ /* 0x000fea000383ffff */
.L_x_17:
[----:B------:R-:W-:-:S04]  /*2520*/  UISETP.NE.AND UP1, UPT, UR37, URZ, UPT ;  /* 0x000000ff2500728c */ /* 0x000fc8000bf25270 */
[----:B------:R-:W-:-:S09]  /*2530*/  UISETP.NE.OR UP1, UPT, UR8, 0x1, UP1 ;  /* 0x000000010800788c */ /* 0x000fd20008f25670 */
[----:B------:R-:W-:Y:S05]  /*2540*/  BRA.U UP1, `(.L_x_40) ;  /* 0x0000000501487547 */ /* 0x000fea000b800000 */
[----:B------:R-:W-:Y:S01]  /*2550*/  ISETP.NE.AND P2, PT, R2, RZ, PT ;  /* 0x000000ff0200720c */ /* 0x000fe20003f45270 */
[----:B------:R-:W-:Y:S01]  /*2560*/  IMAD.MOV.U32 R12, RZ, RZ, 0x1 ;  /* 0x00000001ff0c7424 */ /* 0x000fe200078e00ff */
[----:B------:R-:W-:Y:S02]  /*2570*/  CS2R R10, SRZ ;  /* 0x00000000000a7805 */ /* 0x000fe4000001ff00 */
[----:B------:R-:W-:Y:S01]  /*2580*/  CS2R R8, SRZ ;  /* 0x0000000000087805 */ /* 0x000fe2000001ff00 */
[----:B------:R-:W-:Y:S01]  /*2590*/  UMOV UR4, 0x400 ;  /* 0x0000040000047882 */ /* 0x000fe20000000000 */
[----:B------:R-:W-:Y:S01]  /*25a0*/  UMOV UR6, URZ ;  /* 0x000000ff00067c82 */ /* 0x000fe20008000000 */
[----:B------:R-:W-:-:S12]  /*25b0*/  ULEA UR37, UR37, UR4, 0x18 ;  /* 0x0000000425257291 */ /* 0x000fd8000f8ec0ff */
.L_x_44:
[----:B------:R-:W-:Y:S02]  /*25c0*/  LEA R0, R8, UR37, 0x3 ;  /* 0x0000002508007c11 */ /* 0x000fe4000f8e18ff */
[----:B------:R-:W-:-:S03]  /*25d0*/  SHF.L.U32 R4, R9, 0x1f, RZ ;  /* 0x0000001f09047819 */ /* 0x000fc600000006ff */
[----:B------:R-:W-:Y:S01]  /*25e0*/  VIADD R5, R0, 0x100 ;  /* 0x0000010000057836 */ /* 0x000fe20000000000 */
[----:B------:R-:W1:Y:S02]  /*25f0*/  SYNCS.PHASECHK.TRANS64.TRYWAIT P0, [R0+URZ+0xf0], R4 ;  /* 0x0000f004000075a7 */ /* 0x000e6400080011ff */
[----:B-1----:R-:W-:Y:S05]  /*2600*/  @!P0 BRA `(.L_x_41) ;  /* 0x0000008800d48947 */ /* 0x002fea0003800000 */
.L_x_177:
[----:B------:R-:W-:Y:S01]  /*2610*/  ULEA UR5, UR6, UR37, 0x3 ;  /* 0x0000002506057291 */ /* 0x000fe2000f8e18ff */
[----:B-1----:R-:W-:Y:S01]  /*2620*/  PRMT R0, RZ, 0x654, R5 ;  /* 0x00000654ff007816 */ /* 0x002fe20000000005 */
[----:B------:R-:W-:Y:S01]  /*2630*/  @!P2 IMAD.MOV.U32 R4, RZ, RZ, 0x10 ;  /* 0x00000010ff04a424 */ /* 0x000fe200078e00ff */
[----:B------:R-:W-:Y:S01]  /*2640*/  SHF.L.U32 R5, R12, 0x1f, RZ ;  /* 0x0000001f0c057819 */ /* 0x000fe200000006ff */
[----:B------:R-:W-:Y:S01]  /*2650*/  UIADD3 UR4, UPT, UPT, UR5, 0x90, URZ ;  /* 0x0000009005047890 */ /* 0x000fe2000fffe0ff */
[----:B------:R1:W-:Y:S05]  /*2660*/  SYNCS.ARRIVE.TRANS64.RED.A1T0 RZ, [R0+URZ], RZ ;  /* 0x000000ff00ff79a7 */ /* 0x0003ea00081004ff */
[----:B------:R-:W-:Y:S01]  /*2670*/  IMAD.U32 R6, RZ, RZ, UR4 ;  /* 0x00000004ff067e24 */ /* 0x000fe2000f8e00ff */
[----:B------:R-:W2:Y:S04]  /*2680*/  SYNCS.PHASECHK.TRANS64.TRYWAIT P0, [UR5+0xa0], R5 ;  /* 0x0000a005ff0075a7 */ /* 0x000ea80008001105 */
[----:B------:R-:W-:Y:S01]  /*2690*/  PRMT R6, R2, 0x654, R6 ;  /* 0x0000065402067816 */ /* 0x000fe20000000006 */
[----:B-12---:R-:W-:Y:S06]  /*26a0*/  @!P0 BRA `(.L_x_42) ;  /* 0x0000008800c08947 */ /* 0x006fec0003800000 */
.L_x_179:
[----:B------:R-:W-:Y:S01]  /*26b0*/  ULEA UR4, UR6, UR37, 0x4 ;  /* 0x0000002506047291 */ /* 0x000fe2000f8e20ff */
[----:B------:R-:W-:Y:S01]  /*26c0*/  SEL R3, R6, R3, !P2 ;  /* 0x0000000306037207 */ /* 0x000fe20005000000 */
[----:B------:R-:W-:Y:S01]  /*26d0*/  UIADD3 UR5, UPT, UPT, UR5, 0x90, URZ ;  /* 0x0000009005057890 */ /* 0x000fe2000fffe0ff */
[----:B-1----:R-:W-:Y:S01]  /*26e0*/  LEA R0, R11, UR37, 0x3 ;  /* 0x000000250b007c11 */ /* 0x002fe2000f8e18ff */
[----:B------:R-:W-:Y:S01]  /*26f0*/  UIADD3 UR4, UPT, UPT, UR4, 0x120, URZ ;  /* 0x0000012004047890 */ /* 0x000fe2000fffe0ff */
[----:B------:R1:W-:Y:S01]  /*2700*/  @!P2 SYNCS.ARRIVE.TRANS64.RED RZ, [R3+URZ], R4 ;  /* 0x0000000403ffa9a7 */ /* 0x0003e200080004ff */
[----:B------:R-:W-:Y:S01]  /*2710*/  UIADD3 UR6, UPT, UPT, UR6, 0x1, URZ ;  /* 0x0000000106067890 */ /* 0x000fe2000fffe0ff */
[----:B------:R-:W-:-:S03]  /*2720*/  VIADD R8, R8, 0x1 ;  /* 0x0000000108087836 */ /* 0x000fc60000000000 */
[----:B------:R-:W-:Y:S02]  /*2730*/  UISETP.NE.AND UP0, UPT, UR6, 0x2, UPT ;  /* 0x000000020600788c */ /* 0x000fe4000bf05270 */
[----:B------:R-:W-:Y:S01]  /*2740*/  ISETP.NE.AND P0, PT, R8, 0x2, PT ;  /* 0x000000020800780c */ /* 0x000fe20003f05270 */
[----:B------:R-:W-:Y:S06]  /*2750*/  UGETNEXTWORKID.BROADCAST [UR4], [UR5] ;  /* 0x00000000040073ca */ /* 0x000fec0008000100 */
[----:B------:R-:W-:Y:S02]  /*2760*/  USEL UR4, URZ, 0x1, UP0 ;  /* 0x00000001ff047887 */ /* 0x000fe40008000000 */
[----:B------:R-:W-:-:S04]  /*2770*/  USEL UR6, UR6, URZ, UP0 ;  /* 0x000000ff06067287 */ /* 0x000fc80008000000 */
[----:B------:R-:W-:Y:S02]  /*2780*/  LOP3.LUT R12, R12, UR4, RZ, 0x3c, !PT ;  /* 0x000000040c0c7c12 */ /* 0x000fe4000f8e3cff */
[----:B-1----:R-:W-:-:S04]  /*2790*/  SHF.L.U32 R4, R10, 0x1f, RZ ;  /* 0x0000001f0a047819 */ /* 0x002fc800000006ff */
[----:B------:R-:W1:Y:S02]  /*27a0*/  SYNCS.PHASECHK.TRANS64.TRYWAIT P1, [R0+URZ+0x90], R4 ;  /* 0x00009004000075a7 */ /* 0x000e6400080211ff */
[----:B-1----:R-:W-:Y:S05]  /*27b0*/  @!P1 BRA `(.L_x_43) ;  /* 0x0000008800949947 */ /* 0x002fea0003800000 */
.L_x_180:
[C---:B-1----:R-:W-:Y:S01]  /*27c0*/  LEA R4, R11.reuse, UR37, 0x4 ;  /* 0x000000250b047c11 */ /* 0x042fe2000f8e20ff */
[----:B------:R-:W-:Y:S01]  /*27d0*/  VIADD R0, R0, 0xa0 ;  /* 0x000000a000007836 */ /* 0x000fe20000000000 */
[----:B------:R-:W-:Y:S01]  /*27e0*/  SEL R8, R8, RZ, P0 ;  /* 0x000000ff08087207 */ /* 0x000fe20000000000 */
[----:B------:R-:W-:-:S03]  /*27f0*/  VIADD R11, R11, 0x1 ;  /* 0x000000010b0b7836 */ /* 0x000fc60000000000 */
[----:B------:R-:W1:Y:S01]  /*2800*/  LDS.128 R4, [R4+0x120] ;  /* 0x0001200004047984 */ /* 0x000e620000000c00 */
[----:B------:R-:W-:Y:S02]  /*2810*/  PRMT R0, RZ, 0x654, R0 ;  /* 0x00000654ff007816 */ /* 0x000fe40000000000 */
[C---:B------:R-:W-:Y:S01]  /*2820*/  ISETP.NE.AND P1, PT, R11.reuse, 0x2, PT ;  /* 0x000000020b00780c */ /* 0x040fe20003f25270 */
[----:B------:R-:W-:Y:S01]  /*2830*/  @!PT LDS RZ, [RZ] ;  /* 0x00000000fffff984 */ /* 0x000fe20000000800 */
[----:B------:R-:W-:Y:S01]  /*2840*/  @!PT LDS RZ, [RZ] ;  /* 0x00000000fffff984 */ /* 0x000fe20000000800 */
[----:B------:R-:W-:Y:S01]  /*2850*/  @!PT LDS RZ, [RZ] ;  /* 0x00000000fffff984 */ /* 0x000fe20000000800 */
[----:B------:R-:W-:Y:S01]  /*2860*/  @!PT LDS RZ, [RZ] ;  /* 0x00000000fffff984 */ /* 0x000fe20000000800 */
[----:B------:R2:W-:Y:S06]  /*2870*/  MEMBAR.ALL.CTA ;  /* 0x0000000000007992 */ /* 0x0005ec0000008000 */
[----:B--2---:R-:W2:Y:S01]  /*2880*/  FENCE.VIEW.ASYNC.S ;  /* 0x00000000000073c6 */ /* 0x004ea20000000000 */
[----:B------:R-:W-:Y:S01]  /*2890*/  SEL R11, R11, RZ, P1 ;  /* 0x000000ff0b0b7207 */ /* 0x000fe20000800000 */
[----:B--2---:R2:W-:Y:S01]  /*28a0*/  SYNCS.ARRIVE.TRANS64.RED.A1T0 RZ, [R0+URZ], RZ ;  /* 0x000000ff00ff79a7 */ /* 0x0045e200081004ff */
[----:B-1----:R-:W-:-:S02]  /*28b0*/  LOP3.LUT P3, RZ, R6, 0x1, RZ, 0xc0, !PT ;  /* 0x0000000106ff7812 */ /* 0x002fc4000786c0ff */
[----:B------:R-:W-:-:S04]  /*28c0*/  SEL R4, RZ, 0x1, P1 ;  /* 0x00000001ff047807 */ /* 0x000fc80000800000 */
[----:B------:R-:W-:Y:S02]  /*28d0*/  LOP3.LUT R10, R10, R4, RZ, 0x3c, !PT ;  /* 0x000000040a0a7212 */ /* 0x000fe400078e3cff */
[----:B--2---:R-:W-:-:S04]  /*28e0*/  SEL R0, RZ, 0x1, P0 ;  /* 0x00000001ff007807 */ /* 0x004fc80000000000 */
[----:B------:R-:W-:Y:S01]  /*28f0*/  LOP3.LUT R9, R9, R0, RZ, 0x3c, !PT ;  /* 0x0000000009097212 */ /* 0x000fe200078e3cff */
[----:B------:R-:W-:Y:S06]  /*2900*/  @P3 BRA `(.L_x_44) ;  /* 0xfffffffc002c3947 */ /* 0x000fec000383ffff */
[----:B------:R-:W-:Y:S01]  /*2910*/  ULEA UR5, UR6, UR37, 0x3 ;  /* 0x0000002506057291 */ /* 0x000fe2000f8e18ff */
[----:B------:R-:W-:-:S08]  /*2920*/  SHF.L.U32 R2, R12, 0x1f, RZ ;  /* 0x0000001f0c027819 */ /* 0x000fd000000006ff */
[----:B------:R-:W1:Y:S02]  /*2930*/  SYNCS.PHASECHK.TRANS64 P0, [UR5+0xa0], R2 ;  /* 0x0000a002ff0075a7 */ /* 0x000e640008001005 */
[----:B-1----:R-:W-:Y:S05]  /*2940*/  @P0 BRA `(.L_x_45) ;  /* 0x0000000000080947 */ /* 0x002fea0003800000 */
[----:B------:R-:W1:Y:S02]  /*2950*/  SYNCS.PHASECHK.TRANS64.TRYWAIT P0, [UR5+0xa0], R2 ;  /* 0x0000a002ff0075a7 */ /* 0x000e640008001105 */
[----:B-1----:R-:W-:Y:S05]  /*2960*/  @!P0 BRA `(.L_x_46) ;  /* 0x00000088003c8947 */ /* 0x002fea0003800000 */
.L_x_45:
[----:B------:R-:W-:-:S04]  /*2970*/  UIADD3 UR4, UPT, UPT, UR6, 0x1, URZ ;  /* 0x0000000106047890 */ /* 0x000fc8000fffe0ff */
[----:B------:R-:W-:-:S04]  /*2980*/  UISETP.NE.AND UP0, UPT, UR4, 0x2, UPT ;  /* 0x000000020400788c */ /* 0x000fc8000bf05270 */
[----:B------:R-:W-:Y:S02]  /*2990*/  USEL UR7, URZ, 0x1, UP0 ;  /* 0x00000001ff077887 */ /* 0x000fe40008000000 */
[----:B------:R-:W-:-:S04]  /*29a0*/  USEL UR4, UR4, URZ, UP0 ;  /* 0x000000ff04047287 */ /* 0x000fc80008000000 */
[----:B------:R-:W-:Y:S01]  /*29b0*/  ULEA UR4, UR4, UR37, 0x3 ;  /* 0x0000002504047291 */ /* 0x000fe2000f8e18ff */
[----:B-1----:R-:W-:-:S04]  /*29c0*/  LOP3.LUT R2, R12, UR7, RZ, 0x3c, !PT ;  /* 0x000000070c027c12 */ /* 0x002fc8000f8e3cff */
[----:B------:R-:W-:-:S04]  /*29d0*/  SHF.L.U32 R0, R2, 0x1f, RZ ;  /* 0x0000001f02007819 */ /* 0x000fc800000006ff */
[----:B------:R-:W1:Y:S02]  /*29e0*/  SYNCS.PHASECHK.TRANS64 P0, [UR4+0xa0], R0 ;  /* 0x0000a000ff0075a7 */ /* 0x000e640008001004 */
[----:B-1----:R-:W-:Y:S05]  /*29f0*/  @P0 EXIT ;  /* 0x000000000000094d */ /* 0x002fea0003800000 */
[----:B------:R-:W-:Y:S02]  /*2a00*/  SHF.L.U32 R2, R2, 0x1f, RZ ;  /* 0x0000001f02027819 */ /* 0x000fe400000006ff */
[----:B------:R-:W-:-:S07]  /*2a10*/  MOV R0, UR4 ;  /* 0x0000000400007c02 */ /* 0x000fce0008000f00 */
.L_x_47:
[----:B-1----:R1:W2:Y:S02]  /*2a20*/  SYNCS.PHASECHK.TRANS64.TRYWAIT P0, [R0+URZ+0xa0], R2 ;  /* 0x0000a002000075a7 */ /* 0x0022a400080011ff */
[----:B--2---:R-:W-:Y:S05]  /*2a30*/  @!P0 NANOSLEEP.SYNCS 0x989680 ;  /* 0x009896800000895d */ /* 0x004fea0003900000 */
[----:B------:R-:W2:Y:S02]  /*2a40*/  @!P0 SYNCS.PHASECHK.TRANS64 P0, [R0+URZ+0xa0], R2 ;  /* 0x0000a002000085a7 */ /* 0x000ea400080010ff */
[----:B--2---:R-:W-:Y:S05]  /*2a50*/  @P0 EXIT ;  /* 0x000000000000094d */ /* 0x004fea0003800000 */
[----:B------:R-:W-:Y:S05]  /*2a60*/  BRA `(.L_x_47) ;  /* 0xfffffffc00ec7947 */ /* 0x000fea000383ffff */
.L_x_40:
[----:B------:R-:W-:-:S09]  /*2a70*/  UISETP.NE.AND UP1, UPT, UR8, URZ, UPT ;  /* 0x000000ff0800728c */ /* 0x000fd2000bf25270 */
[----:B------:R-:W-:Y:S05]  /*2a80*/  BRA.U UP1, `(.L_x_48) ;  /* 0x0000000d01cc7547 */ /* 0x000fea000b800000 */
[----:B------:R-:W-:Y:S01]  /*2a90*/  UMOV UR4, 0x40 ;  /* 0x0000004000047882 */ /* 0x000fe20000000000 */
[----:B------:R-:W-:Y:S01]  /*2aa0*/  NOP ;  /* 0x0000000000007918 */ /* 0x000fe20000000000 */
[----:B------:R-:W-:Y:S01]  /*2ab0*/  ULEA UR4, UR37, UR4, 0x18 ;  /* 0x0000000425047291 */ /* 0x000fe2000f8ec0ff */
[----:B------:R-:W-:Y:S02]  /*2ac0*/  UMOV UR5, 0x400 ;  /* 0x0000040000057882 */ /* 0x000fe40000000000 */
[----:B------:R-:W-:-:S06]  /*2ad0*/  ULEA UR37, UR37, UR5, 0x18 ;  /* 0x0000000525257291 */ /* 0x000fcc000f8ec0ff */
[----:B------:R-:W1:Y:S02]  /*2ae0*/  LDS.U8 R0, [UR4+0x1c] ;  /* 0x00001c04ff007984 */ /* 0x000e640008000000 */
[----:B-1----:R-:W-:-:S13]  /*2af0*/  ISETP.NE.AND P0, PT, R0, RZ, PT ;  /* 0x000000ff0000720c */ /* 0x002fda0003f05270 */
[----:B------:R-:W-:Y:S05]  /*2b00*/  @P0 BRA `(.L_x_49) ;  /* 0x0000000000580947 */ /* 0x000fea0003800000 */
[----:B------:R-:W-:-:S13]  /*2b10*/  ELECT P0, URZ, PT ;  /* 0x0000000000ff782f */ /* 0x000fda0003800000 */
[----:B------:R-:W-:Y:S05]  /*2b20*/  @!P0 BRA `(.L_x_50) ;  /* 0x0000000000608947 */ /* 0x000fea0003800000 */
[----:B------:R-:W-:Y:S01]  /*2b30*/  UMOV UR5, 0x10 ;  /* 0x0000001000057882 */ /* 0x000fe20000000000 */
[----:B------:R-:W-:Y:S01]  /*2b40*/  HFMA2 R0, -RZ, RZ, 0, 5.9604644775390625e-08 ;  /* 0x00000001ff007431 */ /* 0x000fe200000001ff */
[----:B------:R-:W-:-:S03]  /*2b50*/  MOV R2, 0xffff ;  /* 0x0000ffff00027802 */ /* 0x000fc60000000f00 */
[----:B------:R-:W-:Y:S04]  /*2b60*/  DEPBAR.LE SB1, 0x36 ;  /* 0x00009d800000791a */ /* 0x000fe80000000000 */
[----:B------:R-:W1:Y:S02]  /*2b70*/  UTCATOMSWS.FIND_AND_SET.ALIGN UP0, UR5, UR5 ;  /* 0x00000005000575e3 */ /* 0x000e640008000800 */
[----:B-1----:R-:W-:Y:S01]  /*2b80*/  MOV R3, UR5 ;  /* 0x0000000500037c02 */ /* 0x002fe20008000f00 */
[----:B------:R-:W-:Y:S06]  /*2b90*/  BRA.U UP0, `(.L_x_51) ;  /* 0x0000000100187547 */ /* 0x000fec000b800000 */
.L_x_52:
[----:B------:R-:W-:Y:S05]  /*2ba0*/  NANOSLEEP 0x64 ;  /* 0x000000640000795d */ /* 0x000fea0003800000 */
[----:B------:R-:W-:-:S05]  /*2bb0*/  UMOV UR5, 0x10 ;  /* 0x0000001000057882 */ /* 0x000fca0000000000 */
[----:B------:R-:W-:Y:S04]  /*2bc0*/  DEPBAR.LE SB1, 0x36 ;  /* 0x00009d800000791a */ /* 0x000fe80000000000 */
[----:B------:R-:W1:Y:S02]  /*2bd0*/  UTCATOMSWS.FIND_AND_SET.ALIGN UP0, UR5, UR5 ;  /* 0x00000005000575e3 */ /* 0x000e640008000800 */
[----:B-1----:R-:W-:Y:S01]  /*2be0*/  MOV R3, UR5 ;  /* 0x0000000500037c02 */ /* 0x002fe20008000f00 */
[----:B------:R-:W-:Y:S05]  /*2bf0*/  BRA.U !UP0, `(.L_x_52) ;  /* 0xfffffffd08e87547 */ /* 0x000fea000b83ffff */
.L_x_51:
[-C--:B------:R-:W-:Y:S02]  /*2c00*/  SHF.L.U32 R2, R2, R3.reuse, RZ ;  /* 0x0000000302027219 */ /* 0x080fe400000006ff */
[----:B------:R-:W-:Y:S01]  /*2c10*/  SHF.L.U32 R0, R0, R3, RZ ;  /* 0x0000000300007219 */ /* 0x000fe200000006ff */
[----:B------:R-:W-:Y:S02]  /*2c20*/  IMAD.SHL.U32 R3, R3, 0x20, RZ ;  /* 0x0000002003037824 */ /* 0x000fe400078e00ff */
[----:B------:R1:W-:Y:S04]  /*2c30*/  ATOMS.OR RZ, [UR4+0x14], R2 ;  /* 0x00001402ffff798c */ /* 0x0003e8000b000004 */
[----:B------:R1:W-:Y:S04]  /*2c40*/  ATOMS.OR RZ, [UR4+0x18], R0 ;  /* 0x00001800ffff798c */ /* 0x0003e8000b000004 */
[----:B------:R1:W-:Y:S01]  /*2c50*/  STS [UR37+0x140], R3 ;  /* 0x00014003ff007988 */ /* 0x0003e20008000825 */
[----:B------:R-:W-:Y:S05]  /*2c60*/  BRA `(.L_x_50) ;  /* 0x0000000000107947 */ /* 0x000fea0003800000 */
.L_x_49:
[----:B------:R-:W-:Y:S02]  /*2c70*/  MOV R0, 0xffffffff ;  /* 0xffffffff00007802 */ /* 0x000fe40000000f00 */
[----:B------:R-:W-:-:S03]  /*2c80*/  MOV R2, 0x2cb0 ;  /* 0x00002cb000027802 */ /* 0x000fc60000000f00 */
[----:B------:R1:W-:Y:S04]  /*2c90*/  STS [UR37+0x140], R0 ;  /* 0x00014000ff007988 */ /* 0x0003e80008000825 */
[----:B-1-3-5:R-:W-:Y:S05]  /*2ca0*/  CALL.REL.NOINC `($__internal_1_$__cuda_sm10x_tcgen05_guardrail_trap_phase_invalid_during_alloc) ;  /* 0x0000009000347944 */ /* 0x02afea0003c00000 */
.L_x_50:
[----:B------:R-:W-:Y:S05]  /*2cb0*/  WARPSYNC.ALL ;  /* 0x0000000000007948 */ /* 0x000fea0003800000 */
[----:B------:R-:W2:Y:S01]  /*2cc0*/  S2UR UR5, SR_CgaCtaId ;  /* 0x00000000000579c3 */ /* 0x000ea20000008800 */
[----:B------:R-:W-:Y:S01]  /*2cd0*/  UMOV UR4, 0x400 ;  /* 0x0000040000047882 */ /* 0x000fe20000000000 */
[----:B------:R-:W-:-:S06]  /*2ce0*/  NOP ;  /* 0x0000000000007918 */ /* 0x000fcc0000000000 */
[----:B------:R-:W-:Y:S06]  /*2cf0*/  BAR.ARV 0x6, 0xa0 ;  /* 0x0182800000007b1d */ /* 0x000fec0000002000 */
[----:B------:R-:W4:Y:S01]  /*2d00*/  LDCU UR7, c[0x0][0x38c] ;  /* 0x00007180ff0777ac */ /* 0x000f220008000800 */
[----:B------:R-:W-:Y:S01]  /*2d10*/  IMAD.MOV.U32 R11, RZ, RZ, 0x1 ;  /* 0x00000001ff0b7424 */ /* 0x000fe200078e00ff */
[----:B------:R-:W-:Y:S01]  /*2d20*/  CS2R R8, SRZ ;  /* 0x0000000000087805 */ /* 0x000fe2000001ff00 */
[----:B------:R-:W-:Y:S01]  /*2d30*/  IMAD.MOV.U32 R10, RZ, RZ, RZ ;  /* 0x000000ffff0a7224 */ /* 0x000fe200078e00ff */
[----:B------:R-:W3:Y:S01]  /*2d40*/  LDCU UR6, c[0x0][0x38c] ;  /* 0x00007180ff0677ac */ /* 0x000ee20008000800 */
[----:B------:R-:W-:Y:S01]  /*2d50*/  UMOV UR15, URZ ;  /* 0x000000ff000f7c82 */ /* 0x000fe20008000000 */
[----:B------:R-:W-:Y:S01]  /*2d60*/  UMOV UR14, URZ ;  /* 0x000000ff000e7c82 */ /* 0x000fe20008000000 */
[----:B--2---:R-:W-:Y:S01]  /*2d70*/  ULEA UR5, UR5, UR4, 0x18 ;  /* 0x0000000405057291 */ /* 0x004fe2000f8ec0ff */
[----:B------:R-:W-:Y:S01]  /*2d80*/  UMOV UR24, 0x0 ;  /* 0x0000000000187882 */ /* 0x000fe20000000000 */
[----:B------:R-:W-:-:S02]  /*2d90*/  UMOV UR25, 0x4400910 ;  /* 0x0440091000197882 */ /* 0x000fc40000000000 */
[----:B------:R-:W-:Y:S02]  /*2da0*/  UIADD3 UR10, UPT, UPT, UR5, 0x8800, URZ ;  /* 0x00008800050a7890 */ /* 0x000fe4000fffe0ff */
[----:B------:R-:W-:Y:S02]  /*2db0*/  UIADD3 UR11, UPT, UPT, UR5, 0x10800, URZ ;  /* 0x00010800050b7890 */ /* 0x000fe4000fffe0ff */
[----:B----4-:R-:W-:Y:S01]  /*2dc0*/  UIADD3 UR7, UPT, UPT, UR7, 0x1f, URZ ;  /* 0x0000001f07077890 */ /* 0x010fe2000fffe0ff */
[----:B-1----:R-:W1:Y:S01]  /*2dd0*/  LDS R0, [UR5+0x140] ;  /* 0x00014005ff007984 */ /* 0x002e620008000800 */
[----:B------:R-:W-:Y:S02]  /*2de0*/  USHF.R.U32.HI UR10, URZ, 0x4, UR10 ;  /* 0x00000004ff0a7899 */ /* 0x000fe4000801160a */
[----:B------:R-:W-:Y:S02]  /*2df0*/  USHF.R.S32.HI UR4, URZ, 0x1f, UR7 ;  /* 0x0000001fff047899 */ /* 0x000fe40008011407 */
[----:B------:R-:W-:-:S02]  /*2e00*/  USHF.R.U32.HI UR11, URZ, 0x4, UR11 ;  /* 0x00000004ff0b7899 */ /* 0x000fc4000801160b */
[----:B------:R-:W-:Y:S02]  /*2e10*/  ULEA.HI UR4, UR4, UR7, URZ, 0x5 ;  /* 0x0000000704047291 */ /* 0x000fe4000f8f28ff */
[----:B------:R-:W-:Y:S02]  /*2e20*/  ULOP3.LUT UR10, UR10, 0x3fff, URZ, 0xc0, !UPT ;  /* 0x00003fff0a0a7892 */ /* 0x000fe4000f8ec0ff */
[----:B------:R-:W-:Y:S02]  /*2e30*/  USHF.R.S32.HI UR4, URZ, 0x5, UR4 ;  /* 0x00000005ff047899 */ /* 0x000fe40008011404 */
[----:B------:R-:W-:Y:S02]  /*2e40*/  ULOP3.LUT UR11, UR11, 0x3fff, URZ, 0xc0, !UPT ;  /* 0x00003fff0b0b7892 */ /* 0x000fe4000f8ec0ff */
[----:B------:R-:W-:Y:S01]  /*2e50*/  UISETP.LT.AND UP0, UPT, UR4, 0x1, UPT ;  /* 0x000000010400788c */ /* 0x000fe2000bf01270 */
[----:B------:R-:W-:Y:S01]  /*2e60*/  UMOV UR22, 0x0 ;  /* 0x0000000000167882 */ /* 0x000fe20000000000 */
[----:B------:R-:W-:-:S02]  /*2e70*/  UMOV UR23, 0x4400910 ;  /* 0x0440091000177882 */ /* 0x000fc40000000000 */
[----:B------:R-:W-:Y:S02]  /*2e80*/  USEL UR9, UR4, 0x1, !UP0 ;  /* 0x0000000104097887 */ /* 0x000fe4000c000000 */
[----:B------:R-:W-:Y:S02]  /*2e90*/  ULOP3.LUT UR10, UR10, 0x10000, URZ, 0xfc, !UPT ;  /* 0x000100000a0a7892 */ /* 0x000fe4000f8efcff */
[----:B------:R-:W-:Y:S02]  /*2ea0*/  ULOP3.LUT UR11, UR11, 0x10000, URZ, 0xfc, !UPT ;  /* 0x000100000b0b7892 */ /* 0x000fe4000f8efcff */
[----:B------:R-:W-:Y:S02]  /*2eb0*/  UIADD3 UR9, UPT, UPT, -UR9, URZ, URZ ;  /* 0x000000ff09097290 */ /* 0x000fe4000fffe1ff */
[----:B---3--:R-:W-:Y:S01]  /*2ec0*/  UISETP.GE.AND UP3, UPT, UR6, 0x1, UPT ;  /* 0x000000010600788c */ /* 0x008fe2000bf66270 */
[----:B------:R-:W-:Y:S01]  /*2ed0*/  UMOV UR20, 0x0 ;  /* 0x0000000000147882 */ /* 0x000fe20000000000 */
[----:B------:R-:W-:Y:S01]  /*2ee0*/  UMOV UR21, 0x4400910 ;  /* 0x0440091000157882 */ /* 0x000fe20000000000 */
[----:B------:R-:W-:Y:S01]  /*2ef0*/  UMOV UR18, 0x0 ;  /* 0x0000000000127882 */ /* 0x000fe20000000000 */
[----:B------:R-:W-:Y:S01]  /*2f00*/  UMOV UR19, 0x4400910 ;  /* 0x0440091000137882 */ /* 0x000fe20000000000 */
[----:B-1----:R-:W-:-:S15]  /*2f10*/  R2UR UR16, R0 ;  /* 0x00000000001072ca */ /* 0x002fde00000e0000 */
.L_x_59:
[----:B------:R-:W-:Y:S02]  /*2f20*/  LEA R0, R10, UR5, 0x3 ;  /* 0x000000050a007c11 */ /* 0x000fe4000f8e18ff */
[----:B------:R-:W-:Y:S02]  /*2f30*/  SHF.L.U32 R2, R9, 0x1f, RZ ;  /* 0x0000001f09027819 */ /* 0x000fe400000006ff */
[----:B------:R-:W-:Y:S01]  /*2f40*/  PLOP3.LUT P0, PT, PT, PT, UP3, 0x80, 0x8 ;  /* 0x000000000008781c */ /* 0x000fe20003f0f038 */
[----:B------:R-:W-:Y:S01]  /*2f50*/  VIADD R3, R0, 0xa0 ;  /* 0x000000a000037836 */ /* 0x000fe20000000000 */
[----:B-1----:R-:W1:Y:S02]  /*2f60*/  SYNCS.PHASECHK.TRANS64.TRYWAIT P1, [R0+URZ+0x90], R2 ;  /* 0x00009002000075a7 */ /* 0x002e6400080211ff */
[----:B-1-3--:R-:W-:Y:S09]  /*2f70*/  @!P1 BRA `(.L_x_53) ;  /* 0x0000008000d09947 */ /* 0x00aff20003800000 */
.L_x_182:
[----:B------:R-:W-:Y:S01]  /*2f80*/  LEA R4, R10, UR5, 0x4 ;  /* 0x000000050a047c11 */ /* 0x000fe2000f8e20ff */
[----:B------:R-:W-:Y:S01]  /*2f90*/  @UP3 ULEA UR6, UR14, UR5, 0x3 ;  /* 0x000000050e063291 */ /* 0x000fe2000f8e18ff */
[----:B------:R-:W-:Y:S01]  /*2fa0*/  PLOP3.LUT P2, PT, PT, PT, PT, 0x80, 0x8 ;  /* 0x000000000008781c */ /* 0x000fe20003f4f070 */
[----:B------:R-:W-:Y:S01]  /*2fb0*/  ULEA UR7, UR15, UR5, 0x3 ;  /* 0x000000050f077291 */ /* 0x000fe2000f8e18ff */
[----:B------:R-:W-:Y:S02]  /*2fc0*/  PRMT R3, RZ, 0x654, R3 ;  /* 0x00000654ff037816 */ /* 0x000fe40000000003 */
[----:B------:R-:W2:Y:S01]  /*2fd0*/  LDS.128 R4, [R4+0x120] ;  /* 0x0001200004047984 */ /* 0x000ea20000000c00 */
[----:B-1----:R-:W-:Y:S02]  /*2fe0*/  @P0 SHF.L.U32 R2, R8, 0x1f, RZ ;  /* 0x0000001f08020819 */ /* 0x002fe400000006ff */
[----:B------:R-:W-:Y:S01]  /*2ff0*/  SHF.L.U32 R0, R11, 0x1f, RZ ;  /* 0x0000001f0b007819 */ /* 0x000fe200000006ff */
[----:B------:R-:W-:Y:S01]  /*3000*/  @!PT LDS RZ, [RZ] ;  /* 0x00000000fffff984 */ /* 0x000fe20000000800 */
[----:B------:R-:W-:Y:S01]  /*3010*/  @!PT LDS RZ, [RZ] ;  /* 0x00000000fffff984 */ /* 0x000fe20000000800 */
[----:B------:R-:W-:Y:S01]  /*3020*/  @!PT LDS RZ, [RZ] ;  /* 0x00000000fffff984 */ /* 0x000fe20000000800 */
[----:B------:R-:W-:Y:S01]  /*3030*/  @!PT LDS RZ, [RZ] ;  /* 0x00000000fffff984 */ /* 0x000fe20000000800 */
[----:B------:R1:W-:Y:S06]  /*3040*/  MEMBAR.ALL.CTA ;  /* 0x0000000000007992 */ /* 0x0003ec0000008000 */
[----:B-1----:R-:W1:Y:S02]  /*3050*/  FENCE.VIEW.ASYNC.S ;  /* 0x00000000000073c6 */ /* 0x002e640000000000 */
[----:B-1----:R1:W-:Y:S01]  /*3060*/  SYNCS.ARRIVE.TRANS64.RED.A1T0 RZ, [R3+URZ], RZ ;  /* 0x000000ff03ff79a7 */ /* 0x0023e200081004ff */
[----:B------:R1:W3:Y:S01]  /*3070*/  @P0 SYNCS.PHASECHK.TRANS64.TRYWAIT P2, [UR6], R2 ;  /* 0x00000002ff0005a7 */ /* 0x0002e20008041106 */
[----:B------:R-:W-:Y:S01]  /*3080*/  ULEA.HI UR6, UR15, UR15, URZ, 0x1 ;  /* 0x0000000f0f067291 */ /* 0x000fe2000f8f08ff */
[----:B--2---:R-:W-:-:S03]  /*3090*/  LOP3.LUT P1, RZ, R6, 0x1, RZ, 0xc0, !PT ;  /* 0x0000000106ff7812 */ /* 0x004fc6000782c0ff */
[----:B------:R-:W-:Y:S02]  /*30a0*/  USHF.L.U32 UR8, UR6, 0x7, URZ ;  /* 0x0000000706087899 */ /* 0x000fe400080006ff */
[----:B------:R-:W-:Y:S02]  /*30b0*/  ULOP3.LUT UR6, UR6, 0xffe, URZ, 0xc0, !UPT ;  /* 0x00000ffe06067892 */ /* 0x000fe4000f8ec0ff */
[----:B------:R-:W-:Y:S02]  /*30c0*/  ULOP3.LUT UR8, UR8, 0xffffff00, URZ, 0xc0, !UPT ;  /* 0xffffff0008087892 */ /* 0x000fe4000f8ec0ff */
[----:B------:R-:W-:Y:S02]  /*30d0*/  UIADD3 UR6, UPT, UPT, -UR6, UR15, URZ ;  /* 0x0000000f06067290 */ /* 0x000fe4000fffe1ff */
[----:B------:R-:W-:Y:S01]  /*30e0*/  UIADD3 UR8, UPT, UPT, UR16, UR8, URZ ;  /* 0x0000000810087290 */ /* 0x000fe2000fffe0ff */
[----:B------:R-:W2:Y:S03]  /*30f0*/  SYNCS.PHASECHK.TRANS64.TRYWAIT P0, [UR7+0xd0], R0 ;  /* 0x0000d000ff0075a7 */ /* 0x000ea60008001107 */
[----:B------:R-:W-:Y:S01]  /*3100*/  ULEA UR8, UR6, UR8, 0x14 ;  /* 0x0000000806087291 */ /* 0x000fe2000f8ea0ff */
[----:B-123--:R-:W-:Y:S11]  /*3110*/  @!P0 BRA `(.L_x_54) ;  /* 0x00000080007c8947 */ /* 0x00eff60003800000 */
.L_x_184:
[----:B------:R-:W-:Y:S01]  /*3120*/  IADD3 R10, PT, PT, R10, 0x1, RZ ;  /* 0x000000010a0a7810 */ /* 0x000fe20007ffe0ff */
[----:B------:R-:W-:Y:S06]  /*3130*/  BRA.U !UP3, `(.L_x_55) ;  /* 0x000000010bc07547 */ /* 0x000fec000b800000 */
[----:B------:R-:W-:Y:S01]  /*3140*/  UPLOP3.LUT UP4, UPT, UPT, UPT, UPT, 0x40, 0x4 ;  /* 0x000000000004789c */ /* 0x000fe20003f8e870 */
[----:B------:R-:W-:Y:S01]  /*3150*/  UMOV UR13, UR9 ;  /* 0x00000009000d7c82 */ /* 0x000fe20008000000 */
[----:B------:R-:W-:Y:S01]  /*3160*/  UMOV UR12, UR4 ;  /* 0x00000004000c7c82 */ /* 0x000fe20008000000 */
[----:B------:R-:W-:-:S08]  /*3170*/  UMOV UR17, UR14 ;  /* 0x0000000e00117c82 */ /* 0x000fd00008000000 */
.L_x_58:
[----:B------:R-:W-:Y:S02]  /*3180*/  UIADD3 UR13, UPT, UPT, UR13, 0x1, URZ ;  /* 0x000000010d0d7890 */ /* 0x000fe4000fffe0ff */
[----:B--2---:R-:W-:Y:S02]  /*3190*/  ULEA UR6, UR17, UR5, 0x3 ;  /* 0x0000000511067291 */ /* 0x004fe4000f8e18ff */
[----:B------:R-:W-:Y:S01]  /*31a0*/  UISETP.NE.AND UP0, UPT, UR13, URZ, UPT ;  /* 0x000000ff0d00728c */ /* 0x000fe2000bf05270 */
[----:B---3--:R-:W-:Y:S10]  /*31b0*/  @P2 BRA `(.L_x_56) ;  /* 0x00000000000c2947 */ /* 0x008ff40003800000 */
[----:B-1----:R-:W-:Y:S04]  /*31c0*/  SHF.L.U32 R2, R8, 0x1f, RZ ;  /* 0x0000001f08027819 */ /* 0x002fe800000006ff */
[----:B------:R-:W1:Y:S02]  /*31d0*/  SYNCS.PHASECHK.TRANS64.TRYWAIT P0, [UR6], R2 ;  /* 0x00000002ff0075a7 */ /* 0x000e640008001106 */
[----:B-1----:R-:W-:Y:S05]  /*31e0*/  @!P0 BRA `(.L_x_57) ;  /* 0x0000008000608947 */ /* 0x002fea0003800000 */
.L_x_56:
[----:B------:R-:W-:Y:S01]  /*31f0*/  UISETP.NE.AND UP1, UPT, UR12, 0x1, UPT ;  /* 0x000000010c00788c */ /* 0x000fe2000bf25270 */
[----:B------:R-:W-:Y:S01]  /*3200*/  PLOP3.LUT P2, PT, PT, PT, PT, 0x80, 0x8 ;  /* 0x000000000008781c */ /* 0x000fe20003f4f070 */
[----:B------:R-:W-:Y:S02]  /*3210*/  UIADD3 UR14, UPT, UPT, UR17, 0x1, URZ ;  /* 0x00000001110e7890 */ /* 0x000fe4000fffe0ff */
[----:B------:R-:W-:Y:S02]  /*3220*/  ULEA UR28, UR17, UR11, 0xb ;  /* 0x0000000b111c7291 */ /* 0x000fe4000f8e58ff */
[----:B------:R-:W-:Y:S01]  /*3230*/  UISETP.NE.AND UP2, UPT, UR14, 0x4, UPT ;  /* 0x000000040e00788c */ /* 0x000fe2000bf45270 */
[----:B------:R-:W-:Y:S01]  /*3240*/  PLOP3.LUT P0, PT, PT, PT, UP1, 0x80, 0x8 ;  /* 0x000000000008781c */ /* 0x000fe20003f0f018 */
[----:B------:R-:W-:Y:S02]  /*3250*/  UIADD3 UR40, UPT, UPT, UR28, 0x2, URZ ;  /* 0x000000021c287890 */ /* 0x000fe4000fffe0ff */
[----:B------:R-:W-:Y:S02]  /*3260*/  USEL UR27, URZ, 0x1, UP2 ;  /* 0x00000001ff1b7887 */ /* 0x000fe40009000000 */
[----:B------:R-:W-:Y:S02]  /*3270*/  USEL UR14, UR14, URZ, UP2 ;  /* 0x000000ff0e0e7287 */ /* 0x000fe40009000000 */
[----:B------:R-:W-:Y:S02]  /*3280*/  UIADD3 UR36, UPT, UPT, UR28, 0x4, URZ ;  /* 0x000000041c247890 */ /* 0x000fe4000fffe0ff */
[----:B------:R-:W-:Y:S01]  /*3290*/  @UP1 ULEA UR26, UR14, UR5, 0x3 ;  /* 0x000000050e1a1291 */ /* 0x000fe2000f8e18ff */
[----:B------:R-:W-:Y:S01]  /*32a0*/  LOP3.LUT R8, R8, UR27, RZ, 0x3c, !PT ;  /* 0x0000001b08087c12 */ /* 0x000fe2000f8e3cff */
[----:B------:R-:W-:Y:S02]  /*32b0*/  UIADD3 UR32, UPT, UPT, UR28, 0x6, URZ ;  /* 0x000000061c207890 */ /* 0x000fe4000fffe0ff */
[----:B------:R-:W-:Y:S01]  /*32c0*/  UIADD3 UR6, UPT, UPT, UR6, 0x20, URZ ;  /* 0x0000002006067890 */ /* 0x000fe2000fffe0ff */
[----:B-1----:R-:W-:Y:S01]  /*32d0*/  @P0 SHF.L.U32 R0, R8, 0x1f, RZ ;  /* 0x0000001f08000819 */ /* 0x002fe200000006ff */
[----:B------:R-:W-:Y:S01]  /*32e0*/  UIADD3 UR12, UPT, UPT, UR12, -0x1, URZ ;  /* 0xffffffff0c0c7890 */ /* 0x000fe2000fffe0ff */
[----:B------:R-:W-:Y:S02]  /*32f0*/  UMOV UR29, 0x40004040 ;  /* 0x40004040001d7882 */ /* 0x000fe40000000000 */
[----:B------:R2:W3:Y:S01]  /*3300*/  @P0 SYNCS.PHASECHK.TRANS64.TRYWAIT P2, [UR26], R0 ;  /* 0x00000000ff0005a7 */ /* 0x0004e2000804111a */
[----:B------:R-:W-:Y:S01]  /*3310*/  ULEA UR26, UR17, UR10, 0x9 ;  /* 0x0000000a111a7291 */ /* 0x000fe2000f8e48ff */
[----:B------:R-:W-:Y:S01]  /*3320*/  UMOV UR27, 0x40004040 ;  /* 0x40004040001b7882 */ /* 0x000fe20000000000 */
[----:B------:R-:W-:Y:S02]  /*3330*/  UMOV UR41, 0x40004040 ;  /* 0x4000404000297882 */ /* 0x000fe40000000000 */
[----:B------:R-:W-:Y:S02]  /*3340*/  UIADD3 UR38, UPT, UPT, UR26, 0x2, URZ ;  /* 0x000000021a267890 */ /* 0x000fe4000fffe0ff */
[----:B------:R-:W-:Y:S02]  /*3350*/  UIADD3 UR34, UPT, UPT, UR26, 0x4, URZ ;  /* 0x000000041a227890 */ /* 0x000fe4000fffe0ff */
[----:B------:R-:W-:Y:S01]  /*3360*/  UIADD3 UR30, UPT, UPT, UR26, 0x6, URZ ;  /* 0x000000061a1e7890 */ /* 0x000fe2000fffe0ff */
[----:B------:R2:W-:Y:S01]  /*3370*/  UTCHMMA gdesc[UR26], gdesc[UR28], tmem[UR8], tmem[UR24], idesc[UR25], UP4 ;  /* 0x00ff181c1a0075ea */ /* 0x0005e2000a000008 */
[----:B------:R-:W-:Y:S01]  /*3380*/  UPLOP3.LUT UP4, UPT, UPT, UPT, UPT, 0x80, 0x8 ;  /* 0x000000000008789c */ /* 0x000fe20003f8f070 */
[----:B------:R-:W-:Y:S01]  /*3390*/  UMOV UR39, 0x40004040 ;  /* 0x4000404000277882 */ /* 0x000fe20000000000 */
[----:B------:R-:W-:Y:S01]  /*33a0*/  UMOV UR37, 0x40004040 ;  /* 0x4000404000257882 */ /* 0x000fe20000000000 */
[----:B------:R2:W-:Y:S01]  /*33b0*/  UTCHMMA gdesc[UR38], gdesc[UR40], tmem[UR8], tmem[UR22], idesc[UR23], UPT ;  /* 0x00ff1628260075ea */ /* 0x0005e2000b800008 */
[----:B------:R-:W-:Y:S01]  /*33c0*/  UMOV UR35, 0x40004040 ;  /* 0x4000404000237882 */ /* 0x000fe20000000000 */
[----:B------:R-:W-:Y:S01]  /*33d0*/  UMOV UR33, 0x40004040 ;  /* 0x4000404000217882 */ /* 0x000fe20000000000 */
[----:B------:R-:W-:Y:S01]  /*33e0*/  UMOV UR31, 0x40004040 ;  /* 0x40004040001f7882 */ /* 0x000fe20000000000 */
[----:B------:R2:W-:Y:S01]  /*33f0*/  UTCHMMA gdesc[UR34], gdesc[UR36], tmem[UR8], tmem[UR20], idesc[UR21], UPT ;  /* 0x00ff1424220075ea */ /* 0x0005e2000b800008 */
[----:B------:R2:W-:Y:S01]  /*3400*/  UTCHMMA gdesc[UR30], gdesc[UR32], tmem[UR8], tmem[UR18], idesc[UR19], UPT ;  /* 0x00ff12201e0075ea */ /* 0x0005e2000b800008 */
[----:B------:R2:W-:Y:S01]  /*3410*/  UTCBAR [UR6], URZ ;  /* 0x000000ff060073e9 */ /* 0x0005e200080000ff */
[----:B------:R-:W-:Y:S01]  /*3420*/  UMOV UR17, UR14 ;  /* 0x0000000e00117c82 */ /* 0x000fe20008000000 */
[----:B------:R-:W-:Y:S05]  /*3430*/  BRA.U UP0, `(.L_x_58) ;  /* 0xfffffffd00507547 */ /* 0x000fea000b83ffff */
.L_x_55:
[----:B------:R-:W-:Y:S01]  /*3440*/  UIADD3 UR15, UPT, UPT, UR15, 0x1, URZ ;  /* 0x000000010f0f7890 */ /* 0x000fe2000fffe0ff */
[C---:B------:R-:W-:Y:S01]  /*3450*/  ISETP.NE.AND P0, PT, R10.reuse, 0x2, PT ;  /* 0x000000020a00780c */ /* 0x040fe20003f05270 */
[----:B------:R-:W-:Y:S02]  /*3460*/  UIADD3 UR7, UPT, UPT, UR7, 0xb0, URZ ;  /* 0x000000b007077890 */ /* 0x000fe4000fffe0ff */
[----:B------:R-:W-:Y:S01]  /*3470*/  UISETP.NE.AND UP0, UPT, UR15, 0x4, UPT ;  /* 0x000000040f00788c */ /* 0x000fe2000bf05270 */
[----:B-12---:R-:W-:Y:S02]  /*3480*/  SEL R0, RZ, 0x1, P0 ;  /* 0x00000001ff007807 */ /* 0x006fe40000000000 */
[----:B------:R-:W-:Y:S01]  /*3490*/  SEL R10, R10, RZ, P0 ;  /* 0x000000ff0a0a7207 */ /* 0x000fe20000000000 */
[----:B------:R-:W-:Y:S01]  /*34a0*/  USEL UR6, URZ, 0x1, UP0 ;  /* 0x00000001ff067887 */ /* 0x000fe20008000000 */
[----:B------:R-:W-:Y:S01]  /*34b0*/  LOP3.LUT R9, R9, R0, RZ, 0x3c, !PT ;  /* 0x0000000009097212 */ /* 0x000fe200078e3cff */
[----:B------:R-:W-:Y:S01]  /*34c0*/  USEL UR15, UR15, URZ, UP0 ;  /* 0x000000ff0f0f7287 */ /* 0x000fe20008000000 */
[----:B------:R1:W-:Y:S03]  /*34d0*/  UTCBAR [UR7], URZ ;  /* 0x000000ff070073e9 */ /* 0x0003e600080000ff */
[----:B------:R-:W-:Y:S01]  /*34e0*/  LOP3.LUT R11, R11, UR6, RZ, 0x3c, !PT ;  /* 0x000000060b0b7c12 */ /* 0x000fe2000f8e3cff */
[----:B------:R-:W-:Y:S07]  /*34f0*/  @P1 BRA `(.L_x_59) ;  /* 0xfffffff800881947 */ /* 0x000fee000383ffff */
[----:B------:R-:W2:Y:S01]  /*3500*/  S2UR UR4, SR_CgaCtaId ;  /* 0x00000000000479c3 */ /* 0x000ea20000008800 */
[----:B------:R-:W-:Y:S01]  /*3510*/  ELECT P0, URZ, PT ;  /* 0x0000000000ff782f */ /* 0x000fe20003800000 */
[----:B------:R-:W-:Y:S01]  /*3520*/  IMAD.MOV.U32 R0, RZ, RZ, 0x1 ;  /* 0x00000001ff007424 */ /* 0x000fe200078e00ff */
[----:B------:R-:W-:Y:S01]  /*3530*/  UIADD3 UR5, UPT, UPT, UR5, 0xd0, URZ ;  /* 0x000000d005057890 */ /* 0x000fe2000fffe0ff */
[----:B------:R-:W-:Y:S01]  /*3540*/  SHF.L.U32 R2, R11, 0x1f, RZ ;  /* 0x0000001f0b027819 */ /* 0x000fe200000006ff */
[----:B------:R-:W-:-:S03]  /*3550*/  UMOV UR6, 0x40 ;  /* 0x0000004000067882 */ /* 0x000fc60000000000 */
[----:B------:R-:W-:Y:S01]  /*3560*/  UVIRTCOUNT.DEALLOC.SMPOOL 0x80 ;  /* 0x000000800000784c */ /* 0x000fe20000000000 */
[----:B--2---:R-:W-:Y:S02]  /*3570*/  ULEA UR4, UR4, UR6, 0x18 ;  /* 0x0000000604047291 */ /* 0x004fe4000f8ec0ff */
[----:B------:R-:W-:-:S07]  /*3580*/  ULEA UR6, UR15, UR5, 0x3 ;  /* 0x000000050f067291 */ /* 0x000fce000f8e18ff */
[----:B------:R2:W-:Y:S02]  /*3590*/  @P0 STS.U8 [UR4+0x1c], R0 ;  /* 0x00001c00ff000988 */ /* 0x0005e40008000004 */
[----:B------:R-:W4:Y:S02]  /*35a0*/  SYNCS.PHASECHK.TRANS64.TRYWAIT P0, [UR6], R2 ;  /* 0x00000002ff0075a7 */ /* 0x000f240008001106 */
[----:B--2-4-:R-:W-:Y:S05]  /*35b0*/  @!P0 BRA `(.L_x_60) ;  /* 0x0000007c00848947 */ /* 0x014fea0003800000 */
.L_x_187:
[----:B-1----:R-:W-:-:S04]  /*35c0*/  UIADD3 UR7, UPT, UPT, UR15, 0x1, URZ ;  /* 0x000000010f077890 */ /* 0x002fc8000fffe0ff */
[----:B------:R-:W-:-:S04]  /*35d0*/  UISETP.NE.AND UP0, UPT, UR7, 0x4, UPT ;  /* 0x000000040700788c */ /* 0x000fc8000bf05270 */
[----:B------:R-:W-:Y:S02]  /*35e0*/  USEL UR8, URZ, 0x1, UP0 ;  /* 0x00000001ff087887 */ /* 0x000fe40008000000 */
[----:B------:R-:W-:-:S04]  /*35f0*/  USEL UR7, UR7, URZ, UP0 ;  /* 0x000000ff07077287 */ /* 0x000fc80008000000 */
[----:B------:R-:W-:Y:S01]  /*3600*/  ULEA UR6, UR7, UR5, 0x3 ;  /* 0x0000000507067291 */ /* 0x000fe2000f8e18ff */
[----:B--2---:R-:W-:-:S04]  /*3610*/  LOP3.LUT R2, R11, UR8, RZ, 0x3c, !PT ;  /* 0x000000080b027c12 */ /* 0x004fc8000f8e3cff */
[----:B------:R-:W-:-:S04]  /*3620*/  SHF.L.U32 R3, R2, 0x1f, RZ ;  /* 0x0000001f02037819 */ /* 0x000fc800000006ff */
[----:B------:R-:W1:Y:S02]  /*3630*/  SYNCS.PHASECHK.TRANS64.TRYWAIT P0, [UR6], R3 ;  /* 0x00000003ff0075a7 */ /* 0x000e640008001106 */
[----:B-1----:R-:W-:Y:S05]  /*3640*/  @!P0 BRA `(.L_x_61) ;  /* 0x0000007c00788947 */ /* 0x002fea0003800000 */
.L_x_189:
        /* <DEDUP_REMOVED lines=9> */
.L_x_191:
[----:B------:R-:W-:-:S04]  /*36e0*/  UIADD3 UR7, UPT, UPT, UR7, 0x1, URZ ;  /* 0x0000000107077890 */ /* 0x000fc8000fffe0ff */
[----:B------:R-:W-:-:S04]  /*36f0*/  UISETP.NE.AND UP0, UPT, UR7, 0x4, UPT ;  /* 0x000000040700788c */ /* 0x000fc8000bf05270 */
[----:B------:R-:W-:Y:S02]  /*3700*/  USEL UR6, URZ, 0x1, UP0 ;  /* 0x00000001ff067887 */ /* 0x000fe40008000000 */
[----:B------:R-:W-:-:S04]  /*3710*/  USEL UR7, UR7, URZ, UP0 ;  /* 0x000000ff07077287 */ /* 0x000fc80008000000 */
[----:B------:R-:W-:Y:S01]  /*3720*/  ULEA UR7, UR7, UR5, 0x3 ;  /* 0x0000000507077291 */ /* 0x000fe2000f8e18ff */
[----:B------:R-:W-:-:S04]  /*3730*/  LOP3.LUT R2, R2, UR6, RZ, 0x3c, !PT ;  /* 0x0000000602027c12 */ /* 0x000fc8000f8e3cff */
[----:B------:R-:W-:-:S04]  /*3740*/  SHF.L.U32 R2, R2, 0x1f, RZ ;  /* 0x0000001f02027819 */ /* 0x000fc800000006ff */
[----:B------:R-:W2:Y:S02]  /*3750*/  SYNCS.PHASECHK.TRANS64.TRYWAIT P0, [UR7], R2 ;  /* 0x00000002ff0075a7 */ /* 0x000ea40008001107 */
[----:B--2---:R-:W-:Y:S05]  /*3760*/  @!P0 BRA `(.L_x_63) ;  /* 0x0000007c00608947 */ /* 0x004fea0003800000 */
.L_x_193:
[----:B------:R-:W-:Y:S01]  /*3770*/  NOP ;  /* 0x0000000000007918 */ /* 0x000fe20000000000 */
[----:B-1----:R-:W1:Y:S01]  /*3780*/  LDS R0, [UR4+0x14] ;  /* 0x00001404ff007984 */ /* 0x002e620008000800 */
[----:B------:R-:W-:Y:S01]  /*3790*/  ULOP3.LUT UR6, UR16, 0xffff, URZ, 0xc0, !UPT ;  /* 0x0000ffff10067892 */ /* 0x000fe2000f8ec0ff */
[----:B------:R-:W-:Y:S01]  /*37a0*/  UMOV UR8, 0xffff ;  /* 0x0000ffff00087882 */ /* 0x000fe20000000000 */
[----:B------:R-:W-:Y:S02]  /*37b0*/  UMOV UR5, 0x1 ;  /* 0x0000000100057882 */ /* 0x000fe40000000000 */
[----:B------:R-:W-:-:S04]  /*37c0*/  USHF.R.U32.HI UR6, URZ, 0x5, UR6 ;  /* 0x00000005ff067899 */ /* 0x000fc80008011606 */
[----:B------:R-:W-:Y:S02]  /*37d0*/  USHF.L.U32 UR8, UR8, UR6, URZ ;  /* 0x0000000608087299 */ /* 0x000fe400080006ff */
[----:B------:R-:W-:-:S04]  /*37e0*/  USHF.L.U32 UR5, UR5, UR6, URZ ;  /* 0x0000000605057299 */ /* 0x000fc800080006ff */
[----:B-1----:R-:W-:-:S04]  /*37f0*/  LOP3.LUT R0, R0, UR8, RZ, 0xc0, !PT ;  /* 0x0000000800007c12 */ /* 0x002fc8000f8ec0ff */
[----:B------:R-:W-:-:S13]  /*3800*/  ISETP.NE.AND P0, PT, R0, UR8, PT ;  /* 0x0000000800007c0c */ /* 0x000fda000bf05270 */
[----:B------:R-:W-:Y:S05]  /*3810*/  @P0 BRA `(.L_x_64) ;  /* 0x0000000000580947 */ /* 0x000fea0003800000 */
[----:B------:R-:W1:Y:S02]  /*3820*/  LDS R0, [UR4+0x18] ;  /* 0x00001804ff007984 */ /* 0x000e640008000800 */
[----:B-1----:R-:W-:-:S04]  /*3830*/  LOP3.LUT R0, R0, UR5, RZ, 0xc0, !PT ;  /* 0x0000000500007c12 */ /* 0x002fc8000f8ec0ff */
[----:B------:R-:W-:-:S13]  /*3840*/  ISETP.NE.AND P0, PT, R0, UR5, PT ;  /* 0x0000000500007c0c */ /* 0x000fda000bf05270 */
[----:B------:R-:W-:Y:S05]  /*3850*/  @P0 BRA `(.L_x_65) ;  /* 0x00000000003c0947 */ /* 0x000fea0003800000 */
[----:B------:R-:W1:Y:S01]  /*3860*/  S2R R2, SR_LANEID ;  /* 0x0000000000027919 */ /* 0x000e620000000000 */
[----:B------:R-:W-:Y:S01]  /*3870*/  ULOP3.LUT UR8, URZ, UR8, URZ, 0x33, !UPT ;  /* 0x00000008ff087292 */ /* 0x000fe2000f8e33ff */
[----:B------:R-:W-:Y:S02]  /*3880*/  VOTEU.ANY UR7, UPT, PT ;  /* 0x0000000000077886 */ /* 0x000fe400038e0100 */
[----:B------:R-:W-:-:S03]  /*3890*/  UFLO.U32 UR7, UR7 ;  /* 0x00000007000772bd */ /* 0x000fc600080e0000 */
[----:B------:R-:W-:-:S04]  /*38a0*/  IMAD.U32 R0, RZ, RZ, UR8 ;  /* 0x00000008ff007e24 */ /* 0x000fc8000f8e00ff */
[----:B------:R2:W4:Y:S02]  /*38b0*/  REDUX UR6, R0 ;  /* 0x00000000000673c4 */ /* 0x0005240000000000 */
[----:B------:R1:W-:Y:S02]  /*38c0*/  UTCATOMSWS.AND URZ, UR8 ;  /* 0x0000000800ff79e3 */ /* 0x0003e40008000000 */
[----:B-1----:R-:W-:Y:S02]  /*38d0*/  ISETP.EQ.U32.AND P0, PT, R2, UR7, PT ;  /* 0x0000000702007c0c */ /* 0x002fe4000bf02070 */
[----:B--2---:R-:W-:Y:S02]  /*38e0*/  LOP3.LUT R0, RZ, UR5, RZ, 0x33, !PT ;  /* 0x00000005ff007c12 */ /* 0x004fe4000f8e33ff */
[----:B----4-:R-:W-:Y:S02]  /*38f0*/  MOV R2, UR6 ;  /* 0x0000000600027c02 */ /* 0x010fe40008000f00 */
[----:B------:R-:W1:Y:S07]  /*3900*/  REDUX UR5, R0 ;  /* 0x00000000000573c4 */ /* 0x000e6e0000000000 */
[----:B------:R2:W-:Y:S01]  /*3910*/  @P0 ATOMS.AND RZ, [UR4+0x14], R2 ;  /* 0x00001402ffff098c */ /* 0x0005e2000a800004 */
[----:B-1----:R-:W-:-:S05]  /*3920*/  IMAD.U32 R0, RZ, RZ, UR5 ;  /* 0x00000005ff007e24 */ /* 0x002fca000f8e00ff */
[----:B------:R2:W-:Y:S01]  /*3930*/  @P0 ATOMS.AND RZ, [UR4+0x18], R0 ;  /* 0x00001800ffff098c */ /* 0x0005e2000a800004 */
[----:B------:R-:W-:Y:S05]  /*3940*/  BRA `(.L_x_66) ;  /* 0x0000000000147947 */ /* 0x000fea0003800000 */
.L_x_65:
[----:B------:R-:W-:Y:S02]  /*3950*/  MOV R2, 0x3970 ;  /* 0x0000397000027802 */ /* 0x000fe40000000f00 */
[----:B---3-5:R-:W-:Y:S05]  /*3960*/  CALL.REL.NOINC `($__internal_0_$__cuda_sm10x_tcgen05_guardrail_trap_col_being_dealloced_not_returned_by_alloc) ;  /* 0x0000008000f87944 */ /* 0x028fea0003c00000 */
[----:B------:R-:W-:Y:S05]  /*3970*/  BRA `(.L_x_66) ;  /* 0x0000000000087947 */ /* 0x000fea0003800000 */
.L_x_64:
[----:B------:R-:W-:Y:S02]  /*3980*/  MOV R2, 0x39a0 ;  /* 0x000039a000027802 */ /* 0x000fe40000000f00 */
[----:B---3-5:R-:W-:Y:S05]  /*3990*/  CALL.REL.NOINC `($__internal_2_$__cuda_sm10x_tcgen05_guardrail_trap_unallocated_columns_being_dealloced) ;  /* 0x0000008400047944 */ /* 0x028fea0003c00000 */
.L_x_66:
[----:B------:R-:W-:Y:S01]  /*39a0*/  NOP ;  /* 0x0000000000007918 */ /* 0x000fe20000000000 */
[----:B------:R-:W-:Y:S05]  /*39b0*/  EXIT ;  /* 0x000000000000794d */ /* 0x000fea0003800000 */
.L_x_48:
[----:B------:R-:W-:-:S09]  /*39c0*/  UISETP.NE.OR UP2, UPT, UR8, 0x3, !UP2 ;  /* 0x000000030800788c */ /* 0x000fd2000d745670 */
[----:B------:R-:W-:Y:S05]  /*39d0*/  BRA.U UP2, `(.L_x_67) ;  /* 0x0000001502707547 */ /* 0x000fea000b800000 */
[----:B------:R-:W1:Y:S01]  /*39e0*/  LDC R0, c[0x0][0xb30] ;  /* 0x0002cc00ff007b82 */ /* 0x000e620000000800 */
[----:B------:R-:W2:Y:S01]  /*39f0*/  LDCU.64 UR8, c[0x0][0x888] ;  /* 0x00011100ff0877ac */ /* 0x000ea20008000a00 */
[----:B------:R-:W-:Y:S01]  /*3a00*/  CS2R R28, SRZ ;  /* 0x00000000001c7805 */ /* 0x000fe2000001ff00 */
[----:B------:R-:W-:Y:S01]  /*3a10*/  IMAD.MOV.U32 R25, RZ, RZ, 0x2000 ;  /* 0x00002000ff197424 */ /* 0x000fe200078e00ff */
[----:B------:R-:W4:Y:S04]  /*3a20*/  LDCU.64 UR4, c[0x0][0x890] ;  /* 0x00011200ff0477ac */ /* 0x000f280008000a00 */
[----:B------:R-:W3:Y:S01]  /*3a30*/  LDC R24, c[0x0][0x370] ;  /* 0x0000dc00ff187b82 */ /* 0x000ee20000000800 */
[----:B------:R-:W-:Y:S01]  /*3a40*/  UMOV UR7, 0x400 ;  /* 0x0000040000077882 */ /* 0x000fe20000000000 */
[----:B------:R-:W-:-:S02]  /*3a50*/  UPLOP3.LUT UP1, UPT, UPT, UPT, UPT, 0x40, 0x4 ;  /* 0x000000000004789c */ /* 0x000fc40003f2e870 */
[----:B------:R-:W-:-:S04]  /*3a60*/  ULEA UR7, UR37, UR7, 0x18 ;  /* 0x0000000725077291 */ /* 0x000fc8000f8ec0ff */
[----:B------:R-:W3:Y:S01]  /*3a70*/  LDC R3, c[0x0][0xb0c] ;  /* 0x0002c300ff037b82 */ /* 0x000ee20000000800 */
[----:B------:R-:W-:Y:S02]  /*3a80*/  UIADD3 UR41, UPT, UPT, UR7, 0x40, URZ ;  /* 0x0000004007297890 */ /* 0x000fe4000fffe0ff */
[----:B--2---:R-:W-:Y:S02]  /*3a90*/  UISETP.NE.U32.AND UP2, UPT, UR8, URZ, UPT ;  /* 0x000000ff0800728c */ /* 0x004fe4000bf45070 */
[----:B------:R-:W-:Y:S02]  /*3aa0*/  UIADD3 UR33, UPT, UPT, UR7, 0x48, URZ ;  /* 0x0000004807217890 */ /* 0x000fe4000fffe0ff */
[----:B----4-:R-:W-:Y:S01]  /*3ab0*/  UISETP.NE.U32.AND UP3, UPT, UR4, URZ, UPT ;  /* 0x000000ff0400728c */ /* 0x010fe2000bf65070 */
[----:B------:R-:W2:Y:S01]  /*3ac0*/  LDC R18, c[0x0][0xb20] ;  /* 0x0002c800ff127b82 */ /* 0x000ea20000000800 */
[----:B-1----:R-:W-:Y:S01]  /*3ad0*/  ISETP.NE.AND P1, PT, R0, 0x1, PT ;  /* 0x000000010000780c */ /* 0x002fe20003f25270 */
[----:B------:R-:W-:-:S02]  /*3ae0*/  UISETP.NE.AND.EX UP2, UPT, UR9, URZ, UPT, UP2 ;  /* 0x000000ff0900728c */ /* 0x000fc4000bf45320 */
[----:B------:R-:W-:Y:S02]  /*3af0*/  UIADD3 UR25, UPT, UPT, UR7, 0x50, URZ ;  /* 0x0000005007197890 */ /* 0x000fe4000fffe0ff */
[----:B------:R-:W-:Y:S02]  /*3b00*/  UIADD3 UR17, UPT, UPT, UR7, 0x58, URZ ;  /* 0x0000005807117890 */ /* 0x000fe4000fffe0ff */
[----:B------:R-:W1:Y:S01]  /*3b10*/  LDC.64 R30, c[0x0][0x348] ;  /* 0x0000d200ff1e7b82 */ /* 0x000e620000000a00 */
[----:B------:R-:W-:-:S07]  /*3b20*/  UISETP.NE.AND.EX UP3, UPT, UR5, URZ, UPT, UP3 ;  /* 0x000000ff0500728c */ /* 0x000fce000bf65330 */
[----:B------:R-:W4:Y:S08]  /*3b30*/  LDC.64 R16, c[0x0][0xb10] ;  /* 0x0002c400ff107b82 */ /* 0x000f300000000a00 */
[----:B------:R-:W1:Y:S08]  /*3b40*/  LDC.64 R6, c[0x0][0xb18] ;  /* 0x0002c600ff067b82 */ /* 0x000e700000000a00 */
[----:B------:R-:W1:Y:S08]  /*3b50*/  LDC.64 R4, c[0x0][0xb28] ;  /* 0x0002ca00ff047b82 */ /* 0x000e700000000a00 */
[----:B--23--:R-:W1:Y:S02]  /*3b60*/  LDC R19, c[0x0][0x374] ;  /* 0x0000dd00ff137b82 */ /* 0x00ce640000000800 */
.L_x_82:
[C---:B------:R-:W-:Y:S02]  /*3b70*/  LEA R0, R29.reuse, UR7, 0x3 ;  /* 0x000000071d007c11 */ /* 0x040fe4000f8e18ff */
[----:B------:R-:W-:Y:S02]  /*3b80*/  SHF.L.U32 R2, R28, 0x1f, RZ ;  /* 0x0000001f1c027819 */ /* 0x000fe400000006ff */
[----:B------:R-:W-:Y:S02]  /*3b90*/  LEA R20, R29, UR7, 0x4 ;  /* 0x000000071d147c11 */ /* 0x000fe4000f8e20ff */
[----:B--2---:R-:W2:Y:S02]  /*3ba0*/  SYNCS.PHASECHK.TRANS64.TRYWAIT P0, [R0+URZ+0x90], R2 ;  /* 0x00009002000075a7 */ /* 0x004ea400080011ff */
[----:B--2---:R-:W-:Y:S05]  /*3bb0*/  @!P0 BRA `(.L_x_68) ;  /* 0x0000007800648947 */ /* 0x004fea0003800000 */
.L_x_194:
[----:B------:R-:W-:Y:S01]  /*3bc0*/  ISETP.GE.AND P0, PT, R26, 0x1, PT ;  /* 0x000000011a00780c */ /* 0x000fe20003f06270 */
[----:B------:R-:W3:Y:S01]  /*3bd0*/  LDS.128 R20, [R20+0x120] ;  /* 0x0001200014147984 */ /* 0x000ee20000000c00 */
[----:B--2---:R-:W-:Y:S01]  /*3be0*/  VIADD R0, R0, 0xa0 ;  /* 0x000000a000007836 */ /* 0x004fe20000000000 */
[----:B------:R-:W-:Y:S01]  /*3bf0*/  @!PT LDS RZ, [RZ] ;  /* 0x00000000fffff984 */ /* 0x000fe20000000800 */
[----:B------:R-:W-:Y:S01]  /*3c00*/  @!PT LDS RZ, [RZ] ;  /* 0x00000000fffff984 */ /* 0x000fe20000000800 */
[----:B------:R-:W-:Y:S01]  /*3c10*/  @!PT LDS RZ, [RZ] ;  /* 0x00000000fffff984 */ /* 0x000fe20000000800 */
[----:B------:R-:W-:Y:S01]  /*3c20*/  @!PT LDS RZ, [RZ] ;  /* 0x00000000fffff984 */ /* 0x000fe20000000800 */
[----:B------:R2:W-:Y:S06]  /*3c30*/  MEMBAR.ALL.CTA ;  /* 0x0000000000007992 */ /* 0x0005ec0000008000 */
[----:B--2---:R-:W2:Y:S01]  /*3c40*/  FENCE.VIEW.ASYNC.S ;  /* 0x00000000000073c6 */ /* 0x004ea20000000000 */
[----:B------:R-:W-:Y:S04]  /*3c50*/  PRMT R0, RZ, 0x654, R0 ;  /* 0x00000654ff007816 */ /* 0x000fe80000000000 */
[----:B--2---:R2:W-:Y:S01]  /*3c60*/  SYNCS.ARRIVE.TRANS64.RED.A1T0 RZ, [R0+URZ], RZ ;  /* 0x000000ff00ff79a7 */ /* 0x0045e200081004ff */
[----:B---3--:R-:W-:Y:S11]  /*3c70*/  LOP3.LUT P3, RZ, R22, 0x1, RZ, 0xc0, !PT ;  /* 0x0000000116ff7812 */ /* 0x008ff6000786c0ff */
[----:B------:R-:W-:Y:S02]  /*3c80*/  @!UPT UIADD3 URZ, UPT, UPT, URZ, URZ, URZ ;  /* 0x000000fffffff290 */ /* 0x000fe4000fffe0ff */
[----:B------:R-:W-:Y:S02]  /*3c90*/  @P3 MOV R11, R20 ;  /* 0x00000014000b3202 */ /* 0x000fe40000000f00 */
[----:B------:R-:W-:Y:S01]  /*3ca0*/  @P3 LOP3.LUT R10, R21, 0xffff, RZ, 0xc0, !PT ;  /* 0x0000ffff150a3812 */ /* 0x000fe200078ec0ff */
[----:B--2---:R-:W-:Y:S06]  /*3cb0*/  @!P0 BRA `(.L_x_69) ;  /* 0x0000000000a48947 */ /* 0x004fec0003800000 */
[-C--:B-1----:R-:W-:Y:S01]  /*3cc0*/  IMAD.HI.U32 R0, R19, R7.reuse, RZ ;  /* 0x0000000713007227 */ /* 0x082fe200078e00ff */
[----:B------:R-:W-:Y:S02]  /*3cd0*/  ISETP.NE.AND P0, PT, R6, 0x1, PT ;  /* 0x000000010600780c */ /* 0x000fe40003f05270 */
[----:B------:R-:W-:Y:S01]  /*3ce0*/  ISETP.NE.AND P2, PT, R26, 0x1, PT ;  /* 0x000000011a00780c */ /* 0x000fe20003f45270 */
[----:B----4-:R-:W-:Y:S01]  /*3cf0*/  IMAD.HI.U32 R9, R24, R16, RZ ;  /* 0x0000001018097227 */ /* 0x010fe200078e00ff */
[----:B------:R-:W-:Y:S02]  /*3d00*/  SHF.R.U32.HI R0, RZ, R18, R0 ;  /* 0x00000012ff007219 */ /* 0x000fe40000011600 */
[----:B------:R-:W-:Y:S01]  /*3d10*/  ISETP.NE.AND P4, PT, R3, 0x1, PT ;  /* 0x000000010300780c */ /* 0x000fe20003f85270 */
[----:B------:R-:W-:Y:S01]  /*3d20*/  IMAD.HI.U32 R13, R10, R7, RZ ;  /* 0x000000070a0d7227 */ /* 0x000fe200078e00ff */
[----:B------:R-:W-:Y:S02]  /*3d30*/  SHF.R.U32.HI R9, RZ, R17, R9 ;  /* 0x00000011ff097219 */ /* 0x000fe40000011609 */
[----:B------:R-:W-:Y:S01]  /*3d40*/  SEL R0, R19, R0, !P0 ;  /* 0x0000000013007207 */ /* 0x000fe20004000000 */
[----:B------:R-:W-:Y:S01]  /*3d50*/  IMAD.HI.U32 R12, R11, R16, RZ ;  /* 0x000000100b0c7227 */ /* 0x000fe200078e00ff */
[----:B------:R-:W-:Y:S03]  /*3d60*/  SEL R9, R24, R9, !P4 ;  /* 0x0000000918097207 */ /* 0x000fe60006000000 */
[-C--:B------:R-:W-:Y:S01]  /*3d70*/  IMAD.HI.U32 R8, R0, R4.reuse, RZ ;  /* 0x0000000400087227 */ /* 0x080fe200078e00ff */
[----:B------:R-:W-:Y:S03]  /*3d80*/  SHF.R.U32.HI R12, RZ, R17, R12 ;  /* 0x00000011ff0c7219 */ /* 0x000fe6000001160c */
[----:B------:R-:W-:Y:S01]  /*3d90*/  IMAD.HI.U32 R2, R9, R4, RZ ;  /* 0x0000000409027227 */ /* 0x000fe200078e00ff */
[-C--:B------:R-:W-:Y:S02]  /*3da0*/  @P2 SHF.R.U32.HI R0, RZ, R5.reuse, R8 ;  /* 0x00000005ff002219 */ /* 0x080fe40000011608 */
[----:B------:R-:W-:Y:S02]  /*3db0*/  SHF.R.U32.HI R8, RZ, R18, R13 ;  /* 0x00000012ff087219 */ /* 0x000fe4000001160d */
[----:B------:R-:W-:Y:S01]  /*3dc0*/  @P2 SHF.R.U32.HI R9, RZ, R5, R2 ;  /* 0x00000005ff092219 */ /* 0x000fe20000011602 */
[----:B------:R-:W-:Y:S01]  /*3dd0*/  IMAD R0, R26, R0, RZ ;  /* 0x000000001a007224 */ /* 0x000fe200078e02ff */
[----:B------:R-:W-:Y:S02]  /*3de0*/  SEL R8, R10, R8, !P0 ;  /* 0x000000080a087207 */ /* 0x000fe40004000000 */
[----:B------:R-:W-:Y:S01]  /*3df0*/  SEL R2, R11, R12, !P4 ;  /* 0x0000000c0b027207 */ /* 0x000fe20006000000 */
[----:B------:R-:W-:Y:S01]  /*3e00*/  IMAD R12, R26, R9, RZ ;  /* 0x000000091a0c7224 */ /* 0x000fe200078e02ff */
[C---:B------:R-:W-:Y:S01]  /*3e10*/  ISETP.GE.AND P0, PT, R8.reuse, R0, PT ;  /* 0x000000000800720c */ /* 0x040fe20003f06270 */
[----:B------:R-:W-:Y:S03]  /*3e20*/  IMAD.HI.U32 R0, R8, R4, RZ ;  /* 0x0000000408007227 */ /* 0x000fe600078e00ff */
[----:B------:R-:W-:Y:S02]  /*3e30*/  ISETP.GE.OR P0, PT, R2, R12, P0 ;  /* 0x0000000c0200720c */ /* 0x000fe40000706670 */
[-C--:B------:R-:W-:Y:S04]  /*3e40*/  SHF.R.U32.HI R0, RZ, R5.reuse, R0 ;  /* 0x00000005ff007219 */ /* 0x080fe80000011600 */
[----:B------:R-:W-:Y:S05]  /*3e50*/  SEL R13, R8, R0, !P2 ;  /* 0x00000000080d7207 */ /* 0x000fea0005000000 */
[----:B------:R-:W-:Y:S02]  /*3e60*/  IMAD.MOV R12, RZ, RZ, -R13 ;  /* 0x000000ffff0c7224 */ /* 0x000fe400078e0a0d */
[----:B------:R-:W-:Y:S04]  /*3e70*/  @!P0 IMAD.HI.U32 R0, R2, R4, RZ ;  /* 0x0000000402008227 */ /* 0x000fe800078e00ff */
[----:B------:R-:W-:Y:S01]  /*3e80*/  IMAD R12, R26, R12, R8 ;  /* 0x0000000c1a0c7224 */ /* 0x000fe200078e0208 */
[----:B------:R-:W-:Y:S04]  /*3e90*/  @!P0 SHF.R.U32.HI R0, RZ, R5, R0 ;  /* 0x00000005ff008219 */ /* 0x000fe80000011600 */
[----:B------:R-:W-:Y:S04]  /*3ea0*/  @!P0 SEL R0, R2, R0, !P2 ;  /* 0x0000000002008207 */ /* 0x000fe80005000000 */
[----:B------:R-:W-:Y:S01]  /*3eb0*/  @!P0 IADD3 R13, PT, PT, R13, -R0, RZ ;  /* 0x800000000d0d8210 */ /* 0x000fe20007ffe0ff */
[----:B------:R-:W-:Y:S01]  /*3ec0*/  @!P0 IMAD R0, R9, R12, R0 ;  /* 0x0000000c09008224 */ /* 0x000fe200078e0200 */
[----:B------:R-:W-:Y:S01]  /*3ed0*/  IADD3 R9, PT, PT, -R8, RZ, RZ ;  /* 0x000000ff08097210 */ /* 0x000fe20007ffe1ff */
[--C-:B------:R-:W-:Y:S02]  /*3ee0*/  IMAD.MOV R12, RZ, RZ, -R2.reuse ;  /* 0x000000ffff0c7224 */ /* 0x100fe400078e0a02 */
[----:B------:R-:W-:Y:S02]  /*3ef0*/  @!P0 IMAD R8, R13, R26, R2 ;  /* 0x0000001a0d088224 */ /* 0x000fe400078e0202 */
[----:B------:R-:W-:Y:S02]  /*3f00*/  @!P0 IMAD.MOV.U32 R2, RZ, RZ, R0 ;  /* 0x000000ffff028224 */ /* 0x000fe400078e0000 */
[----:B------:R-:W-:Y:S02]  /*3f10*/  IMAD R11, R3, R12, R11 ;  /* 0x0000000c030b7224 */ /* 0x000fe400078e020b */
[----:B------:R-:W-:Y:S02]  /*3f20*/  IMAD R10, R6, R9, R10 ;  /* 0x00000009060a7224 */ /* 0x000fe400078e020a */
[----:B------:R-:W-:Y:S02]  /*3f30*/  IMAD R11, R2, R3, R11 ;  /* 0x00000003020b7224 */ /* 0x000fe400078e020b */
[----:B------:R-:W-:Y:S02]  /*3f40*/  IMAD R10, R8, R6, R10 ;  /* 0x00000006080a7224 */ /* 0x000fe400078e020a */
.L_x_69:
[----:B------:R-:W-:Y:S05]  /*3f50*/  BRA.U UP1, `(.L_x_70) ;  /* 0x0000000101107547 */ /* 0x000fea000b800000 */
[----:B------:R-:W-:Y:S04]  /*3f60*/  MOV R2, UR6 ;  /* 0x0000000600027c02 */ /* 0x000fe80008000f00 */
[----:B------:R-:W-:Y:S04]  /*3f70*/  SHF.L.U32 R2, R2, 0x1f, RZ ;  /* 0x0000001f02027819 */ /* 0x000fe800000006ff */
[----:B------:R-:W2:Y:S02]  /*3f80*/  SYNCS.PHASECHK.TRANS64.TRYWAIT P0, [UR7+0x88], R2 ;  /* 0x00008802ff0075a7 */ /* 0x000ea40008001107 */
[----:B--2---:R-:W-:Y:S05]  /*3f90*/  @!P0 BRA `(.L_x_71) ;  /* 0x0000007400808947 */ /* 0x004fea0003800000 */
.L_x_70:
[----:B------:R-:W-:Y:S01]  /*3fa0*/  R2UR UR43, R15 ;  /* 0x000000000f2b72ca */ /* 0x000fe200000e0000 */
[----:B------:R-:W-:Y:S01]  /*3fb0*/  IMAD.MOV.U32 R32, RZ, RZ, 0x1 ;  /* 0x00000001ff207424 */ /* 0x000fe200078e00ff */
[----:B------:R-:W-:Y:S02]  /*3fc0*/  R2UR UR42, R14 ;  /* 0x000000000e2a72ca */ /* 0x000fe400000e0000 */
[----:B------:R-:W-:Y:S02]  /*3fd0*/  ISETP.NE.U32.AND P2, PT, RZ, UR4, PT ;  /* 0x00000004ff007c0c */ /* 0x000fe4000bf45070 */
[----:B------:R-:W-:Y:S02]  /*3fe0*/  SHF.L.U32 R32, R32, 0x1f, RZ ;  /* 0x0000001f20207819 */ /* 0x000fe400000006ff */
[----:B------:R-:W-:Y:S05]  /*3ff0*/  ISETP.NE.AND.EX P2, PT, RZ, UR5, PT, P2 ;  /* 0x00000005ff007c0c */ /* 0x000fea000bf45320 */
[----:B------:R-:W-:Y:S02]  /*4000*/  USHF.L.U32 UR43, UR43, 0x6, URZ ;  /* 0x000000062b2b7899 */ /* 0x000fe400080006ff */
[----:B------:R-:W-:Y:S01]  /*4010*/  USHF.L.U32 UR42, UR42, 0x8, URZ ;  /* 0x000000082a2a7899 */ /* 0x000fe200080006ff */
[----:B------:R-:W-:Y:S11]  /*4020*/  BRA.U !UP3, `(.L_x_72) ;  /* 0x000000010b347547 */ /* 0x000ff6000b800000 */
[----:B------:R-:W-:Y:S01]  /*4030*/  UPLOP3.LUT UP0, UPT, UPT, UPT, UP2, 0x80, 0x8 ;  /* 0x000000000008789c */ /* 0x000fe20003f0f020 */
[----:B--2---:R-:W-:Y:S02]  /*4040*/  HFMA2 R0, -RZ, RZ, 0, 5.9604644775390625e-08 ;  /* 0x00000001ff007431 */ /* 0x004fe400000001ff */
[----:B------:R-:W-:Y:S03]  /*4050*/  IMAD.MOV.U32 R64, RZ, RZ, 0x1 ;  /* 0x00000001ff407424 */ /* 0x000fe600078e00ff */
[----:B------:R-:W-:Y:S05]  /*4060*/  PLOP3.LUT P0, PT, PT, PT, UP0, 0x80, 0x8 ;  /* 0x000000000008781c */ /* 0x000fea0003f0f008 */
[----:B------:R-:W2:Y:S01]  /*4070*/  @UP0 LDCU.64 UR10, c[0x0][0x888] ;  /* 0x00011100ff0a07ac */ /* 0x000ea20008000a00 */
[----:B------:R-:W-:Y:S07]  /*4080*/  @UP0 UIMAD UR8, UR36, UR4, URZ ;  /* 0x00000004240802a4 */ /* 0x000fee000f8e02ff */
[----:B------:R-:W-:Y:S01]  /*4090*/  @!P0 PRMT R64, R0, 0x7610, R64 ;  /* 0x0000761000408816 */ /* 0x000fe20000000040 */
[----:B--2---:R-:W-:Y:S03]  /*40a0*/  @UP0 UIMAD.WIDE UR10, UR8, 0x4, UR10 ;  /* 0x00000004080a08a5 */ /* 0x004fe6000f8e020a */
[----:B------:R-:W2:Y:S03]  /*40b0*/  @!UP0 LDCU UR8, c[0x0][0x880] ;  /* 0x00011000ff0887ac */ /* 0x000ea60008000800 */
[----:B------:R-:W-:Y:S01]  /*40c0*/  IMAD.U32 R8, RZ, RZ, UR10 ;  /* 0x0000000aff087e24 */ /* 0x000fe2000f8e00ff */
[----:B------:R-:W-:Y:S05]  /*40d0*/  MOV R9, UR11 ;  /* 0x0000000b00097c02 */ /* 0x000fea0008000f00 */
[----:B-----5:R3:W5:Y:S02]  /*40e0*/  @P0 LDG.E R35, desc[UR46][R8.64] ;  /* 0x0000002e08230981 */ /* 0x020764000c1e1900 */
[----:B--23--:R-:W-:Y:S07]  /*40f0*/  @!P0 IMAD.U32 R35, RZ, RZ, UR8 ;  /* 0x00000008ff238e24 */ /* 0x00cfee000f8e00ff */
.L_x_72:
[----:B-----5:R-:W-:Y:S01]  /*4100*/  @!P2 FSETP.EQ.AND P0, PT, R35, RZ, PT ;  /* 0x000000ff2300a20b */ /* 0x020fe20003f02000 */
[----:B------:R-:W-:Y:S01]  /*4110*/  @!UPT UIADD3 URZ, UPT, UPT, URZ, URZ, URZ ;  /* 0x000000fffffff290 */ /* 0x000fe2000fffe0ff */
[----:B------:R-:W-:Y:S11]  /*4120*/  @!P2 BRA `(.L_x_73) ;  /* 0x000000000014a947 */ /* 0x000ff60003800000 */
[----:B------:R-:W-:Y:S02]  /*4130*/  LOP3.LUT P2, RZ, R64, 0xff, RZ, 0xc0, !PT ;  /* 0x000000ff40ff7812 */ /* 0x000fe4000784c0ff */
[----:B------:R-:W-:Y:S04]  /*4140*/  PLOP3.LUT P0, PT, PT, PT, UP0, 0x80, 0x8 ;  /* 0x000000000008781c */ /* 0x000fe80003f0f008 */
[----:B------:R-:W-:Y:S07]  /*4150*/  PLOP3.LUT P0, PT, P0, PT, PT, 0x8, 0x80 ;  /* 0x000000000080781c */ /* 0x000fee000070e170 */
[----:B------:R-:W-:Y:S11]  /*4160*/  @P2 FSETP.EQ.AND P0, PT, R35, RZ, PT ;  /* 0x000000ff2300220b */ /* 0x000ff60003f02000 */
[----:B------:R-:W-:Y:S02]  /*4170*/  @!UPT UIADD3 URZ, UPT, UPT, URZ, URZ, URZ ;  /* 0x000000fffffff290 */ /* 0x000fe4000fffe0ff */
.L_x_73:
[----:B------:R-:W3:Y:S01]  /*4180*/  SYNCS.PHASECHK.TRANS64.TRYWAIT P2, [UR7+0x60], R32 ;  /* 0x00006020ff0075a7 */ /* 0x000ee20008041107 */
[----:B------:R-:W-:Y:S04]  /*4190*/  ELECT P4, URZ, PT ;  /* 0x0000000000ff782f */ /* 0x000fe80003880000 */
[----:B------:R-:W-:Y:S11]  /*41a0*/  PLOP3.LUT P4, PT, P0, P4, PT, 0xf2, 0x2f ;  /* 0x00000000002f781c */ /* 0x000ff60000789e72 */
[----:B------:R-:W-:Y:S02]  /*41b0*/  @!UPT UIADD3 URZ, UPT, UPT, URZ, URZ, URZ ;  /* 0x000000fffffff290 */ /* 0x000fe4000fffe0ff */
[----:B-1----:R-:W-:Y:S05]  /*41c0*/  @!P4 IADD3 R8, P0, PT, R30, 0x580, RZ ;  /* 0x000005801e08c810 */ /* 0x002fea0007f1e0ff */
[----:B--2---:R-:W-:Y:S01]  /*41d0*/  @!P4 IMAD.X R2, RZ, RZ, R31, P0 ;  /* 0x000000ffff02c224 */ /* 0x004fe200000e061f */
[----:B---3--:R-:W-:Y:S07]  /*41e0*/  @!P2 BRA `(.L_x_74) ;  /* 0x000000740004a947 */ /* 0x008fee0003800000 */
.L_x_197:
[----:B------:R-:W-:Y:S01]  /*41f0*/  @!P4 R2UR UR9, R8 ;  /* 0x000000000809c2ca */ /* 0x000fe200000e0000 */
[----:B------:R-:W-:Y:S01]  /*4200*/  VOTEU.ALL UP1, P4 ;  /* 0x0000000000ff7886 */ /* 0x000fe20002020000 */
[----:B------:R-:W-:Y:S01]  /*4210*/  @!P4 R2UR UR8, R2 ;  /* 0x000000000208c2ca */ /* 0x000fe200000e0000 */
[----:B-1----:R-:W-:Y:S01]  /*4220*/  @!P4 IMAD.MOV.U32 R0, RZ, RZ, 0x2000 ;  /* 0x00002000ff00c424 */ /* 0x002fe200078e00ff */
[----:B------:R-:W-:Y:S01]  /*4230*/  UMOV UR44, UR36 ;  /* 0x00000024002c7c82 */ /* 0x000fe20008000000 */
[----:B------:R-:W-:Y:S02]  /*4240*/  UPRMT UR21, UR37, 0x654, UR41 ;  /* 0x0000065425157896 */ /* 0x000fe40008000029 */
[----:B------:R-:W-:Y:S01]  /*4250*/  @!UP1 UIADD3 UR40, UPT, UPT, UR7, 0x400, URZ ;  /* 0x0000040007289890 */ /* 0x000fe2000fffe0ff */
[----:B------:R-:W-:Y:S05]  /*4260*/  VOTEU.ALL UP1, P4 ;  /* 0x0000000000ff7886 */ /* 0x000fea0002020000 */
[----:B------:R-:W-:Y:S01]  /*4270*/  IMAD.U32 R8, RZ, RZ, UR9 ;  /* 0x00000009ff087e24 */ /* 0x000fe2000f8e00ff */
[----:B------:R-:W-:Y:S01]  /*4280*/  UMOV UR9, 0x10000000 ;  /* 0x1000000000097882 */ /* 0x000fe20000000000 */
[----:B------:R-:W-:Y:S01]  /*4290*/  IMAD.U32 R9, RZ, RZ, UR8 ;  /* 0x00000008ff097e24 */ /* 0x000fe2000f8e00ff */
[----:B------:R-:W-:Y:S02]  /*42a0*/  UMOV UR8, 0x0 ;  /* 0x0000000000087882 */ /* 0x000fe40000000000 */
[----:B------:R-:W-:Y:S02]  /*42b0*/  @!P4 R2UR UR10, R8 ;  /* 0x00000000080ac2ca */ /* 0x000fe400000e0000 */
[----:B------:R-:W-:Y:S02]  /*42c0*/  @!P4 R2UR UR11, R9 ;  /* 0x00000000090bc2ca */ /* 0x000fe400000e0000 */
[----:B------:R-:W-:Y:S05]  /*42d0*/  @!P4 IADD3 R8, P0, PT, R30, 0x580, RZ ;  /* 0x000005801e08c810 */ /* 0x000fea0007f1e0ff */
[----:B------:R-:W-:Y:S06]  /*42e0*/  @!P4 IMAD.X R2, RZ, RZ, R31, P0 ;  /* 0x000000ffff02c224 */ /* 0x000fec00000e061f */
[----:B------:R1:W-:Y:S01]  /*42f0*/  @!UP1 UTMALDG.3D [UR40], [UR10], desc[UR8] ;  /* 0x000008280a0095b4 */ /* 0x0003e20008011000 */
[----:B------:R1:W-:Y:S01]  /*4300*/  @!P4 SYNCS.ARRIVE.TRANS64.RED.A0TR RZ, [UR7+0x40], R0 ;  /* 0x00004000ffffc9a7 */ /* 0x0003e20008300407 */
[----:B------:R-:W-:Y:S01]  /*4310*/  SYNCS.ARRIVE.TRANS64.RED.A1T0 RZ, [UR21], RZ ;  /* 0x000000ffffff79a7 */ /* 0x000fe20008100415 */
[----:B------:R-:W2:Y:S02]  /*4320*/  SYNCS.PHASECHK.TRANS64.TRYWAIT P2, [UR7+0x68], R32 ;  /* 0x00006820ff0075a7 */ /* 0x000ea40008041107 */
[----:B-12---:R-:W-:Y:S05]  /*4330*/  @!P2 BRA `(.L_x_75) ;  /* 0x0000007000c8a947 */ /* 0x006fea0003800000 */
.L_x_199:
[----:B------:R-:W-:Y:S01]  /*4340*/  @!P4 R2UR UR9, R8 ;  /* 0x000000000809c2ca */ /* 0x000fe200000e0000 */
[----:B------:R-:W-:Y:S01]  /*4350*/  VOTEU.ALL UP1, P4 ;  /* 0x0000000000ff7886 */ /* 0x000fe20002020000 */
[----:B------:R-:W-:Y:S01]  /*4360*/  @!P4 R2UR UR8, R2 ;  /* 0x000000000208c2ca */ /* 0x000fe200000e0000 */
[----:B-1----:R-:W-:Y:S01]  /*4370*/  @!P4 IMAD.MOV.U32 R0, RZ, RZ, 0x2000 ;  /* 0x00002000ff00c424 */ /* 0x002fe200078e00ff */
[----:B------:R-:W-:Y:S01]  /*4380*/  UMOV UR35, UR43 ;  /* 0x0000002b00237c82 */ /* 0x000fe20008000000 */
[----:B------:R-:W-:Y:S02]  /*4390*/  UPRMT UR15, UR37, 0x654, UR33 ;  /* 0x00000654250f7896 */ /* 0x000fe40008000021 */
[----:B------:R-:W-:Y:S02]  /*43a0*/  @!UP1 UIADD3 UR34, UPT, UPT, UR42, 0x20, URZ ;  /* 0x000000202a229890 */ /* 0x000fe4000fffe0ff */
[----:B------:R-:W-:Y:S01]  /*43b0*/  @!UP1 UIADD3 UR32, UPT, UPT, UR7, 0x2400, URZ ;  /* 0x0000240007209890 */ /* 0x000fe2000fffe0ff */
[----:B------:R-:W-:Y:S03]  /*43c0*/  VOTEU.ALL UP1, P4 ;  /* 0x0000000000ff7886 */ /* 0x000fe60002020000 */
        /* <DEDUP_REMOVED lines=13> */
.L_x_201:
[----:B------:R-:W-:Y:S01]  /*44a0*/  @!P4 R2UR UR9, R8 ;  /* 0x000000000809c2ca */ /* 0x000fe200000e0000 */
[----:B------:R-:W-:Y:S01]  /*44b0*/  VOTEU.ALL UP1, P4 ;  /* 0x0000000000ff7886 */ /* 0x000fe20002020000 */
[----:B------:R-:W-:Y:S01]  /*44c0*/  @!P4 R2UR UR8, R2 ;  /* 0x000000000208c2ca */ /* 0x000fe200000e0000 */
[----:B-1----:R-:W-:Y:S01]  /*44d0*/  @!P4 IMAD.MOV.U32 R0, RZ, RZ, 0x2000 ;  /* 0x00002000ff00c424 */ /* 0x002fe200078e00ff */
[----:B------:R-:W-:Y:S01]  /*44e0*/  UMOV UR27, UR43 ;  /* 0x0000002b001b7c82 */ /* 0x000fe20008000000 */
[----:B------:R-:W-:Y:S01]  /*44f0*/  UMOV UR28, UR36 ;  /* 0x00000024001c7c82 */ /* 0x000fe20008000000 */
[----:B------:R-:W-:Y:S02]  /*4500*/  @!UP1 UIADD3 UR26, UPT, UPT, UR42, 0x40, URZ ;  /* 0x000000402a1a9890 */ /* 0x000fe4000fffe0ff */
[----:B------:R-:W-:Y:S01]  /*4510*/  @!UP1 UIADD3 UR24, UPT, UPT, UR7, 0x4400, URZ ;  /* 0x0000440007189890 */ /* 0x000fe2000fffe0ff */
[----:B------:R-:W-:Y:S01]  /*4520*/  VOTEU.ALL UP1, P4 ;  /* 0x0000000000ff7886 */ /* 0x000fe20002020000 */
[----:B------:R-:W-:Y:S03]  /*4530*/  UPRMT UR14, UR37, 0x654, UR25 ;  /* 0x00000654250e7896 */ /* 0x000fe60008000019 */
        /* <DEDUP_REMOVED lines=13> */
.L_x_203:
[----:B------:R-:W-:Y:S01]  /*4610*/  @!P4 R2UR UR9, R8 ;  /* 0x000000000809c2ca */ /* 0x000fe200000e0000 */
[----:B------:R-:W-:Y:S01]  /*4620*/  VOTEU.ALL UP1, P4 ;  /* 0x0000000000ff7886 */ /* 0x000fe20002020000 */
[----:B------:R-:W-:Y:S01]  /*4630*/  @!P4 R2UR UR8, R2 ;  /* 0x000000000208c2ca */ /* 0x000fe200000e0000 */
[----:B-1----:R-:W-:Y:S01]  /*4640*/  @!P4 IMAD.MOV.U32 R0, RZ, RZ, 0x2000 ;  /* 0x00002000ff00c424 */ /* 0x002fe200078e00ff */
[----:B------:R-:W-:Y:S01]  /*4650*/  UMOV UR19, UR43 ;  /* 0x0000002b00137c82 */ /* 0x000fe20008000000 */
[----:B------:R-:W-:Y:S01]  /*4660*/  UMOV UR20, UR36 ;  /* 0x0000002400147c82 */ /* 0x000fe20008000000 */
[----:B------:R-:W-:Y:S01]  /*4670*/  @!UP1 UIADD3 UR18, UPT, UPT, UR42, 0x60, URZ ;  /* 0x000000602a129890 */ /* 0x000fe2000fffe0ff */
[----:B------:R-:W-:Y:S01]  /*4680*/  SHF.L.U32 R14, RZ, 0x1f, RZ ;  /* 0x0000001fff0e7819 */ /* 0x000fe200000006ff */
        /* <DEDUP_REMOVED lines=16> */
.L_x_205:
[----:B------:R-:W-:Y:S01]  /*4790*/  @!P4 R2UR UR9, R8 ;  /* 0x000000000809c2ca */ /* 0x000fe200000e0000 */
[----:B------:R-:W-:Y:S01]  /*47a0*/  VOTEU.ALL UP1, P4 ;  /* 0x0000000000ff7886 */ /* 0x000fe20002020000 */
[----:B------:R-:W-:Y:S01]  /*47b0*/  @!P4 R2UR UR8, R2 ;  /* 0x000000000208c2ca */ /* 0x000fe200000e0000 */
[----:B-1----:R-:W-:Y:S01]  /*47c0*/  @!P4 IMAD.MOV.U32 R0, RZ, RZ, 0x2000 ;  /* 0x00002000ff00c424 */ /* 0x002fe200078e00ff */
[----:B------:R-:W-:Y:S01]  /*47d0*/  UMOV UR18, 0x0 ;  /* 0x0000000000127882 */ /* 0x000fe20000000000 */
[----:B------:R-:W-:Y:S01]  /*47e0*/  UMOV UR19, 0x10000000 ;  /* 0x1000000000137882 */ /* 0x000fe20000000000 */
[----:B------:R-:W-:Y:S01]  /*47f0*/  @!UP1 UIADD3 UR10, UPT, UPT, UR42, 0x80, URZ ;  /* 0x000000802a0a9890 */ /* 0x000fe2000fffe0ff */
[----:B------:R-:W-:Y:S01]  /*4800*/  UMOV UR11, UR43 ;  /* 0x0000002b000b7c82 */ /* 0x000fe20008000000 */
[----:B------:R-:W-:Y:S05]  /*4810*/  UMOV UR12, UR36 ;  /* 0x00000024000c7c82 */ /* 0x000fea0008000000 */
[----:B------:R-:W-:Y:S01]  /*4820*/  IMAD.U32 R8, RZ, RZ, UR9 ;  /* 0x00000009ff087e24 */ /* 0x000fe2000f8e00ff */
[----:B------:R-:W-:Y:S01]  /*4830*/  UMOV UR9, UR41 ;  /* 0x0000002900097c82 */ /* 0x000fe20008000000 */
[----:B------:R-:W-:Y:S01]  /*4840*/  IMAD.U32 R9, RZ, RZ, UR8 ;  /* 0x00000008ff097e24 */ /* 0x000fe2000f8e00ff */
[----:B------:R-:W-:Y:S02]  /*4850*/  @!UP1 UIADD3 UR8, UPT, UPT, UR7, 0x400, URZ ;  /* 0x0000040007089890 */ /* 0x000fe4000fffe0ff */
[----:B------:R-:W-:Y:S01]  /*4860*/  @!P4 R2UR UR22, R8 ;  /* 0x000000000816c2ca */ /* 0x000fe200000e0000 */
[----:B------:R-:W-:Y:S01]  /*4870*/  VOTEU.ALL UP1, P4 ;  /* 0x0000000000ff7886 */ /* 0x000fe20002020000 */
        /* <DEDUP_REMOVED lines=8> */
.L_x_207:
        /* <DEDUP_REMOVED lines=23> */
.L_x_209:
[----:B------:R-:W2:Y:S01]  /*4a70*/  LDC.64 R12, c[0x0][0xb18] ;  /* 0x0002c600ff0c7b82 */ /* 0x000ea20000000a00 */
[----:B------:R-:W-:Y:S01]  /*4a80*/  @!P4 R2UR UR8, R2 ;  /* 0x000000000208c2ca */ /* 0x000fe200000e0000 */
[----:B------:R-:W-:Y:S01]  /*4a90*/  VOTEU.ALL UP1, P4 ;  /* 0x0000000000ff7886 */ /* 0x000fe20002020000 */
[----:B------:R-:W-:Y:S01]  /*4aa0*/  @!P4 R2UR UR9, R8 ;  /* 0x000000000809c2ca */ /* 0x000fe200000e0000 */
[----:B-1----:R-:W-:Y:S01]  /*4ab0*/  @!P4 IMAD.MOV.U32 R0, RZ, RZ, 0x2000 ;  /* 0x00002000ff00c424 */ /* 0x002fe200078e00ff */
[----:B------:R-:W-:Y:S03]  /*4ac0*/  UMOV UR18, 0x0 ;  /* 0x0000000000127882 */ /* 0x000fe60000000000 */
[----:B------:R-:W1:Y:S01]  /*4ad0*/  @!P1 LDC R2, c[0x0][0xb0c] ;  /* 0x0002c300ff029b82 */ /* 0x000e620000000800 */
[----:B------:R-:W-:Y:S01]  /*4ae0*/  @!UP1 UIADD3 UR10, UPT, UPT, UR42, 0xc0, URZ ;  /* 0x000000c02a0a9890 */ /* 0x000fe2000fffe0ff */
[----:B------:R-:W-:Y:S01]  /*4af0*/  @P3 SHF.R.U32.HI R27, RZ, 0x10, R21 ;  /* 0x00000010ff1b3819 */ /* 0x000fe20000011615 */
[----:B------:R-:W-:Y:S01]  /*4b00*/  UMOV UR19, 0x10000000 ;  /* 0x1000000000137882 */ /* 0x000fe20000000000 */
[----:B------:R-:W-:Y:S01]  /*4b10*/  UMOV UR11, UR43 ;  /* 0x0000002b000b7c82 */ /* 0x000fe20008000000 */
[----:B------:R-:W-:Y:S01]  /*4b20*/  UMOV UR12, UR36 ;  /* 0x00000024000c7c82 */ /* 0x000fe20008000000 */
[----:B------:R-:W-:Y:S02]  /*4b30*/  VIADD R29, R29, 0x1 ;  /* 0x000000011d1d7836 */ /* 0x000fe40000000000 */
[----:B------:R-:W-:Y:S01]  /*4b40*/  IMAD.U32 R9, RZ, RZ, UR8 ;  /* 0x00000008ff097e24 */ /* 0x000fe2000f8e00ff */
[----:B------:R-:W-:Y:S01]  /*4b50*/  @!UP1 UIADD3 UR8, UPT, UPT, UR7, 0x4400, URZ ;  /* 0x0000440007089890 */ /* 0x000fe2000fffe0ff */
[----:B------:R-:W-:Y:S01]  /*4b60*/  IMAD.U32 R8, RZ, RZ, UR9 ;  /* 0x00000009ff087e24 */ /* 0x000fe2000f8e00ff */
[----:B------:R-:W-:Y:S01]  /*4b70*/  VOTEU.ALL UP1, P4 ;  /* 0x0000000000ff7886 */ /* 0x000fe20002020000 */
[----:B------:R-:W-:Y:S01]  /*4b80*/  UMOV UR9, UR25 ;  /* 0x0000001900097c82 */ /* 0x000fe20008000000 */
[----:B------:R-:W-:Y:S02]  /*4b90*/  @!P4 R2UR UR21, R9 ;  /* 0x000000000915c2ca */ /* 0x000fe400000e0000 */
[----:B------:R-:W-:Y:S02]  /*4ba0*/  @!P4 R2UR UR20, R8 ;  /* 0x000000000814c2ca */ /* 0x000fe400000e0000 */
[----:B------:R-:W3:Y:S11]  /*4bb0*/  LDC.64 R8, c[0x0][0xb10] ;  /* 0x0002c400ff087b82 */ /* 0x000ef60000000a00 */
[----:B------:R1:W-:Y:S01]  /*4bc0*/  @!UP1 UTMALDG.3D [UR8], [UR20], desc[UR18] ;  /* 0x00001208140095b4 */ /* 0x0003e20008011000 */
[----:B------:R5:W-:Y:S01]  /*4bd0*/  @!P4 SYNCS.ARRIVE.TRANS64.RED.A0TR RZ, [UR7+0x50], R0 ;  /* 0x00005000ffffc9a7 */ /* 0x000be20008300407 */
[C---:B---3--:R-:W-:Y:S01]  /*4be0*/  @!P1 IMAD.HI.U32 R8, R11.reuse, R8, RZ ;  /* 0x000000080b089227 */ /* 0x048fe200078e00ff */
[----:B--2---:R-:W-:Y:S02]  /*4bf0*/  @!P1 ISETP.NE.AND P0, PT, R12, 0x1, PT ;  /* 0x000000010c00980c */ /* 0x004fe40003f05270 */
[----:B-1----:R-:W-:Y:S01]  /*4c00*/  @!P1 ISETP.NE.AND P2, PT, R2, 0x1, PT ;  /* 0x000000010200980c */ /* 0x002fe20003f45270 */
[----:B------:R-:W-:Y:S01]  /*4c10*/  SYNCS.ARRIVE.TRANS64.RED.A1T0 RZ, [UR14], RZ ;  /* 0x000000ffffff79a7 */ /* 0x000fe2000810040e */
[C---:B------:R-:W-:Y:S01]  /*4c20*/  @!P1 IMAD.HI.U32 R13, R10.reuse, R13, RZ ;  /* 0x0000000d0a0d9227 */ /* 0x040fe200078e00ff */
[----:B------:R-:W-:Y:S04]  /*4c30*/  @!P1 SHF.R.U32.HI R8, RZ, R9, R8 ;  /* 0x00000009ff089219 */ /* 0x000fe80000011608 */
[----:B------:R-:W-:Y:S01]  /*4c40*/  @!P1 SEL R8, R11, R8, !P2 ;  /* 0x000000080b089207 */ /* 0x000fe20005000000 */
[----:B------:R-:W1:Y:S01]  /*4c50*/  SYNCS.PHASECHK.TRANS64.TRYWAIT P5, [UR7+0x78], R14 ;  /* 0x0000780eff0075a7 */ /* 0x000e6200080a1107 */
[----:B-----5:R-:W2:Y:S02]  /*4c60*/  @!P1 LDC R0, c[0x0][0xb20] ;  /* 0x0002c800ff009b82 */ /* 0x020ea40000000800 */
[----:B--2---:R-:W-:Y:S04]  /*4c70*/  @!P1 SHF.R.U32.HI R0, RZ, R0, R13 ;  /* 0x00000000ff009219 */ /* 0x004fe8000001160d */
[----:B------:R-:W-:Y:S05]  /*4c80*/  @!P1 SEL R9, R10, R0, !P0 ;  /* 0x000000000a099207 */ /* 0x000fea0004000000 */
[----:B------:R-:W-:Y:S02]  /*4c90*/  @!P1 IMAD.IADD R0, R9, 0x1, -R8 ;  /* 0x0000000109009824 */ /* 0x000fe400078e0a08 */
[----:B------:R-:W-:Y:S02]  /*4ca0*/  @!P1 IMAD.IADD R8, R8, 0x1, -R9 ;  /* 0x0000000108089824 */ /* 0x000fe400078e0a09 */
[----:B------:R-:W-:Y:S02]  /*4cb0*/  @!P1 IMAD R11, R0, R2, R11 ;  /* 0x00000002000b9224 */ /* 0x000fe400078e020b */
[----:B------:R-:W-:Y:S01]  /*4cc0*/  @!P1 IMAD R10, R8, R12, R10 ;  /* 0x0000000c080a9224 */ /* 0x000fe200078e020a */
[----:B-1----:R-:W-:Y:S06]  /*4cd0*/  @!P5 BRA `(.L_x_81) ;  /* 0x0000006800f0d947 */ /* 0x002fec0003800000 */
.L_x_211:
[----:B------:R-:W-:Y:S01]  /*4ce0*/  @!P4 IADD3 R2, P0, PT, R30, 0x580, RZ ;  /* 0x000005801e02c810 */ /* 0x000fe20007f1e0ff */
[----:B------:R-:W-:Y:S01]  /*4cf0*/  VOTEU.ALL UP1, P4 ;  /* 0x0000000000ff7886 */ /* 0x000fe20002020000 */
[----:B------:R-:W-:Y:S01]  /*4d00*/  UMOV UR18, 0x0 ;  /* 0x0000000000127882 */ /* 0x000fe20000000000 */
[----:B------:R-:W-:Y:S01]  /*4d10*/  UMOV UR19, 0x10000000 ;  /* 0x1000000000137882 */ /* 0x000fe20000000000 */
[----:B------:R-:W-:Y:S01]  /*4d20*/  @!P4 R2UR UR9, R2 ;  /* 0x000000000209c2ca */ /* 0x000fe200000e0000 */
[----:B-1----:R-:W-:Y:S01]  /*4d30*/  @!P4 IMAD.X R0, RZ, RZ, R31, P0 ;  /* 0x000000ffff00c224 */ /* 0x002fe200000e061f */
[----:B------:R-:W-:Y:S01]  /*4d40*/  @!UP1 UIADD3 UR10, UPT, UPT, UR42, 0xe0, URZ ;  /* 0x000000e02a0a9890 */ /* 0x000fe2000fffe0ff */
[----:B------:R-:W-:Y:S01]  /*4d50*/  ISETP.NE.AND P0, PT, R29, 0x2, PT ;  /* 0x000000021d00780c */ /* 0x000fe20003f05270 */
[----:B------:R-:W-:Y:S01]  /*4d60*/  UMOV UR11, UR43 ;  /* 0x0000002b000b7c82 */ /* 0x000fe20008000000 */
[----:B------:R-:W-:Y:S01]  /*4d70*/  UMOV UR12, UR36 ;  /* 0x00000024000c7c82 */ /* 0x000fe20008000000 */
[----:B------:R-:W-:Y:S01]  /*4d80*/  @!P4 R2UR UR8, R0 ;  /* 0x000000000008c2ca */ /* 0x000fe200000e0000 */
[----:B------:R-:W-:Y:S01]  /*4d90*/  IMAD.IADD R14, R10, 0x1, R62 ;  /* 0x000000010a0e7824 */ /* 0x000fe200078e023e */
[----:B------:R-:W-:Y:S01]  /*4da0*/  @P3 R2UR UR36, R27 ;  /* 0x000000001b2432ca */ /* 0x000fe200000e0000 */
[----:B------:R-:W-:Y:S01]  /*4db0*/  IMAD.IADD R15, R11, 0x1, R63 ;  /* 0x000000010b0f7824 */ /* 0x000fe200078e023f */
[----:B------:R-:W-:Y:S02]  /*4dc0*/  SEL R0, RZ, 0x1, P0 ;  /* 0x00000001ff007807 */ /* 0x000fe40000000000 */
[----:B------:R-:W-:Y:S01]  /*4dd0*/  SEL R29, R29, RZ, P0 ;  /* 0x000000ff1d1d7207 */ /* 0x000fe20000000000 */
[----:B------:R-:W-:Y:S01]  /*4de0*/  IMAD.U32 R8, RZ, RZ, UR9 ;  /* 0x00000009ff087e24 */ /* 0x000fe2000f8e00ff */
[----:B------:R-:W-:Y:S01]  /*4df0*/  UMOV UR9, UR17 ;  /* 0x0000001100097c82 */ /* 0x000fe20008000000 */
[----:B------:R-:W-:Y:S03]  /*4e00*/  LOP3.LUT R28, R28, R0, RZ, 0x3c, !PT ;  /* 0x000000001c1c7212 */ /* 0x000fe600078e3cff */
[----:B------:R-:W-:Y:S01]  /*4e10*/  @!P4 R2UR UR14, R8 ;  /* 0x00000000080ec2ca */ /* 0x000fe200000e0000 */
[----:B------:R-:W-:Y:S01]  /*4e20*/  IMAD.U32 R9, RZ, RZ, UR8 ;  /* 0x00000008ff097e24 */ /* 0x000fe2000f8e00ff */
[----:B------:R-:W-:Y:S01]  /*4e30*/  @!UP1 UIADD3 UR8, UPT, UPT, UR7, 0x6400, URZ ;  /* 0x0000640007089890 */ /* 0x000fe2000fffe0ff */
[----:B------:R-:W-:Y:S03]  /*4e40*/  VOTEU.ALL UP1, P4 ;  /* 0x0000000000ff7886 */ /* 0x000fe60002020000 */
[----:B------:R-:W-:Y:S11]  /*4e50*/  @!P4 R2UR UR15, R9 ;  /* 0x00000000090fc2ca */ /* 0x000ff600000e0000 */
[----:B------:R-:W-:Y:S02]  /*4e60*/  @!UPT UIADD3 URZ, UPT, UPT, URZ, URZ, URZ ;  /* 0x000000fffffff290 */ /* 0x000fe4000fffe0ff */
[----:B------:R2:W-:Y:S01]  /*4e70*/  @!UP1 UTMALDG.3D [UR8], [UR14], desc[UR18] ;  /* 0x000012080e0095b4 */ /* 0x0005e20008011000 */
[----:B------:R2:W-:Y:S01]  /*4e80*/  @!P4 SYNCS.ARRIVE.TRANS64.RED.A0TR RZ, [UR7+0x58], R25 ;  /* 0x00005819ffffc9a7 */ /* 0x0005e20008300407 */
[----:B------:R-:W-:Y:S01]  /*4e90*/  UPLOP3.LUT UP1, UPT, UPT, UPT, UPT, 0x80, 0x8 ;  /* 0x000000000008789c */ /* 0x000fe20003f2f070 */
[----:B------:R-:W-:Y:S01]  /*4ea0*/  SYNCS.ARRIVE.TRANS64.RED.A1T0 RZ, [UR13], RZ ;  /* 0x000000ffffff79a7 */ /* 0x000fe2000810040d */
[----:B------:R-:W-:Y:S09]  /*4eb0*/  @P3 BRA `(.L_x_82) ;  /* 0xffffffec002c3947 */ /* 0x000ff2000383ffff */
[----:B------:R-:W1:Y:S02]  /*4ec0*/  SYNCS.PHASECHK.TRANS64.TRYWAIT P0, [UR7+0x60], R32 ;  /* 0x00006020ff0075a7 */ /* 0x000e640008001107 */
[----:B-1----:R-:W-:Y:S05]  /*4ed0*/  @!P0 BRA `(.L_x_83) ;  /* 0x0000006800888947 */ /* 0x002fea0003800000 */
.L_x_213:
[----:B------:R-:W3:Y:S02]  /*4ee0*/  SYNCS.PHASECHK.TRANS64.TRYWAIT P0, [UR7+0x68], R32 ;  /* 0x00006820ff0075a7 */ /* 0x000ee40008001107 */
[----:B---3--:R-:W-:Y:S05]  /*4ef0*/  @!P0 BRA `(.L_x_84) ;  /* 0x0000006800988947 */ /* 0x008fea0003800000 */
.L_x_215:
[----:B------:R-:W3:Y:S01]  /*4f00*/  SYNCS.PHASECHK.TRANS64.TRYWAIT P0, [UR7+0x70], R32 ;  /* 0x00007020ff0075a7 */ /* 0x000ee20008001107 */
[----:B-1----:R-:W-:Y:S01]  /*4f10*/  HFMA2 R0, -RZ, RZ, 0, 5.9604644775390625e-08 ;  /* 0x00000001ff007431 */ /* 0x002fe200000001ff */
[----:B---3--:R-:W-:Y:S06]  /*4f20*/  @!P0 BRA `(.L_x_85) ;  /* 0x0000006800a48947 */ /* 0x008fec0003800000 */
.L_x_217:
[----:B-1----:R-:W-:Y:S02]  /*4f30*/  MOV R2, UR7 ;  /* 0x0000000700027c02 */ /* 0x002fe40008000f00 */
[----:B------:R-:W-:-:S07]  /*4f40*/  SHF.L.U32 R0, R0, 0x1f, RZ ;  /* 0x0000001f00007819 */ /* 0x000fce00000006ff */
.L_x_86:
[----:B-1----:R1:W3:Y:S02]  /*4f50*/  SYNCS.PHASECHK.TRANS64.TRYWAIT P0, [R2+URZ+0x78], R0 ;  /* 0x00007800020075a7 */ /* 0x0022e400080011ff */
[----:B---3--:R-:W-:Y:S05]  /*4f60*/  @!P0 NANOSLEEP.SYNCS 0x989680 ;  /* 0x009896800000895d */ /* 0x008fea0003900000 */
[----:B------:R-:W3:Y:S02]  /*4f70*/  @!P0 SYNCS.PHASECHK.TRANS64 P0, [R2+URZ+0x78], R0 ;  /* 0x00007800020085a7 */ /* 0x000ee400080010ff */
[----:B--23--:R-:W-:Y:S05]  /*4f80*/  @P0 EXIT ;  /* 0x000000000000094d */ /* 0x00cfea0003800000 */
[----:B------:R-:W-:Y:S05]  /*4f90*/  BRA `(.L_x_86) ;  /* 0xfffffffc00ec7947 */ /* 0x000fea000383ffff */
.L_x_67:
[----:B------:R-:W-:-:S06]  /*4fa0*/  UISETP.GE.AND UP1, UPT, UR8, 0x4, UPT ;  /* 0x000000040800788c */ /* 0x000fcc000bf26270 */
[----:B------:R-:W-:-:S13]  /*4fb0*/  PLOP3.LUT P0, PT, PT, PT, UP1, 0x80, 0x8 ;  /* 0x000000000008781c */ /* 0x000fda0003f0f018 */
[----:B------:R-:W-:Y:S05]  /*4fc0*/  @!P0 EXIT ;  /* 0x000000000000894d */ /* 0x000fea0003800000 */
[----:B------:R-:W-:Y:S01]  /*4fd0*/  BAR.SYNC.DEFER_BLOCKING 0x6, 0xa0 ;  /* 0x0182800000007b1d */ /* 0x000fe20000010000 */
[C---:B------:R-:W-:Y:S01]  /*4fe0*/  IMAD.SHL.U32 R4, R76.reuse, 0x20, RZ ;  /* 0x000000204c047824 */ /* 0x040fe200078e00ff */
[C---:B------:R-:W-:Y:S01]  /*4ff0*/  R2P PR, R76.reuse, 0x6 ;  /* 0x000000064c007804 */ /* 0x040fe20000000000 */
[C---:B------:R-:W-:Y:S01]  /*5000*/  IMAD.SHL.U32 R68, R76.reuse, 0x4, RZ ;  /* 0x000000044c447824 */ /* 0x040fe200078e00ff */
[----:B------:R-:W-:Y:S01]  /*5010*/  CS2R R72, SRZ ;  /* 0x0000000000487805 */ /* 0x000fe2000001ff00 */
[----:B------:R-:W-:Y:S01]  /*5020*/  IMAD.U32 R32, R76, 0x10000, RZ ;  /* 0x000100004c207824 */ /* 0x000fe200078e00ff */
[----:B------:R-:W-:Y:S02]  /*5030*/  UMOV UR48, 0x400 ;  /* 0x0000040000307882 */ /* 0x000fe40000000000 */
[----:B------:R-:W1:Y:S01]  /*5040*/  LDC R67, c[0x0][0x370] ;  /* 0x0000dc00ff437b82 */ /* 0x000e620000000800 */
[----:B------:R-:W-:Y:S01]  /*5050*/  ULEA UR48, UR37, UR48, 0x18 ;  /* 0x0000003025307291 */ /* 0x000fe2000f8ec0ff */
[----:B------:R-:W-:Y:S01]  /*5060*/  LOP3.LUT R3, R4, 0xe0, RZ, 0xc0, !PT ;  /* 0x000000e004037812 */ /* 0x000fe200078ec0ff */
[----:B------:R-:W-:Y:S01]  /*5070*/  IMAD.SHL.U32 R2, R76, 0x10, RZ ;  /* 0x000000104c027824 */ /* 0x000fe200078e00ff */
[----:B------:R-:W-:Y:S01]  /*5080*/  LOP3.LUT R4, R4, 0x100, RZ, 0xc0, !PT ;  /* 0x0000010004047812 */ /* 0x000fe200078ec0ff */
[----:B------:R-:W-:Y:S01]  /*5090*/  UIADD3 UR4, UPT, UPT, UR48, 0x400, URZ ;  /* 0x0000040030047890 */ /* 0x000fe2000fffe0ff */
[----:B------:R-:W-:Y:S01]  /*50a0*/  LOP3.LUT R68, R3, 0x1c, R68, 0xf8, !PT ;  /* 0x0000001c03447812 */ /* 0x000fe200078ef844 */
[----:B------:R-:W-:Y:S01]  /*50b0*/  IMAD.MOV.U32 R75, RZ, RZ, 0x10 ;  /* 0x00000010ff4b7424 */ /* 0x000fe200078e00ff */
[----:B------:R-:W2:Y:S01]  /*50c0*/  LDC R28, c[0x0][0xb0c] ;  /* 0x0002c300ff1c7b82 */ /* 0x000ea20000000800 */
[----:B------:R-:W-:Y:S01]  /*50d0*/  SHF.R.U32.HI R3, RZ, 0x2, R76 ;  /* 0x00000002ff037819 */ /* 0x000fe2000001164c */
[----:B------:R-:W-:Y:S01]  /*50e0*/  IMAD.MOV.U32 R74, RZ, RZ, 0x20 ;  /* 0x00000020ff4a7424 */ /* 0x000fe200078e00ff */
[----:B------:R-:W-:Y:S01]  /*50f0*/  LOP3.LUT R32, R32, 0x600000, RZ, 0xc0, !PT ;  /* 0x0060000020207812 */ /* 0x000fe200078ec0ff */
[----:B------:R-:W-:Y:S01]  /*5100*/  IMAD.MOV.U32 R31, RZ, RZ, RZ ;  /* 0x000000ffff1f7224 */ /* 0x000fe200078e00ff */
[----:B------:R-:W-:Y:S01]  /*5110*/  LOP3.LUT R2, R4, 0x600, R2, 0xf8, !PT ;  /* 0x0000060004027812 */ /* 0x000fe200078ef802 */
[----:B------:R-:W-:Y:S01]  /*5120*/  IMAD.MOV.U32 R79, RZ, RZ, RZ ;  /* 0x000000ffff4f7224 */ /* 0x000fe200078e00ff */
[----:B------:R-:W-:Y:S01]  /*5130*/  LOP3.LUT R68, R68, 0x4, R3, 0x78, !PT ;  /* 0x0000000444447812 */ /* 0x000fe200078e7803 */
[----:B------:R-:W4:Y:S01]  /*5140*/  LDC R65, c[0x0][0xb20] ;  /* 0x0002c800ff417b82 */ /* 0x000f220000000800 */
[----:B------:R-:W3:Y:S01]  /*5150*/  LDS R0, [UR48+0x140] ;  /* 0x00014030ff007984 */ /* 0x000ee20008000800 */
[----:B------:R-:W-:Y:S01]  /*5160*/  LOP3.LUT R76, R76, 0x60, RZ, 0xc0, !PT ;  /* 0x000000604c4c7812 */ /* 0x000fe200078ec0ff */
[----:B------:R-:W-:Y:S01]  /*5170*/  IMAD.U32 R70, RZ, RZ, UR4 ;  /* 0x00000004ff467e24 */ /* 0x000fe2000f8e00ff */
[----:B------:R-:W-:Y:S01]  /*5180*/  LOP3.LUT R68, R2, R68, RZ, 0xfc, !PT ;  /* 0x0000004402447212 */ /* 0x000fe200078efcff */
[----:B------:R-:W1:Y:S01]  /*5190*/  LDCU.64 UR52, c[0x0][0x348] ;  /* 0x00006900ff3477ac */ /* 0x000e620008000a00 */
[----:B------:R-:W-:-:S02]  /*51a0*/  SEL R75, R75, 0xfffffff0, !P2 ;  /* 0xfffffff04b4b7807 */ /* 0x000fc40005000000 */
[----:B------:R-:W1:Y:S01]  /*51b0*/  LDC R27, c[0x0][0xb30] ;  /* 0x0002cc00ff1b7b82 */ /* 0x000e620000000800 */
[----:B------:R-:W-:Y:S01]  /*51c0*/  SEL R74, R74, 0xffffffe0, !P1 ;  /* 0xffffffe04a4a7807 */ /* 0x000fe20004800000 */
[----:B------:R-:W1:Y:S01]  /*51d0*/  LDCU.64 UR38, c[0x0][0x888] ;  /* 0x00011100ff2677ac */ /* 0x000e620008000a00 */
[----:B------:R-:W1:Y:S05]  /*51e0*/  LDCU.64 UR44, c[0x0][0x890] ;  /* 0x00011200ff2c77ac */ /* 0x000e6a0008000a00 */
[----:B------:R-:W1:Y:S01]  /*51f0*/  LDC.64 R60, c[0x0][0xb10] ;  /* 0x0002c400ff3c7b82 */ /* 0x000e620000000a00 */
[----:B------:R-:W-:Y:S01]  /*5200*/  UMOV UR49, URZ ;  /* 0x000000ff00317c82 */ /* 0x000fe20008000000 */
[----:B------:R-:W-:-:S06]  /*5210*/  UMOV UR51, URZ ;  /* 0x000000ff00337c82 */ /* 0x000fcc0008000000 */
[----:B------:R-:W1:Y:S08]  /*5220*/  LDC.64 R24, c[0x0][0xb18] ;  /* 0x0002c600ff187b82 */ /* 0x000e700000000a00 */
[----:B------:R-:W1:Y:S08]  /*5230*/  LDC.64 R22, c[0x0][0xb28] ;  /* 0x0002ca00ff167b82 */ /* 0x000e700000000a00 */
[----:B------:R-:W1:Y:S01]  /*5240*/  LDC.64 R58, c[0x0][0x8b0] ;  /* 0x00022c00ff3a7b82 */ /* 0x000e620000000a00 */
[----:B---3--:R-:W-:-:S07]  /*5250*/  IMAD.IADD R32, R0, 0x1, R32 ;  /* 0x0000000100207824 */ /* 0x008fce00078e0220 */
[----:B------:R-:W3:Y:S08]  /*5260*/  LDC.64 R56, c[0x0][0x8a8] ;  /* 0x00022a00ff387b82 */ /* 0x000ef00000000a00 */
[----:B--2-4-:R-:W1:Y:S02]  /*5270*/  LDC R66, c[0x0][0x374] ;  /* 0x0000dd00ff427b82 */ /* 0x014e640000000800 */
.L_x_162:
[C---:B------:R-:W-:Y:S02]  /*5280*/  LEA R0, R79.reuse, UR48, 0x3 ;  /* 0x000000304f007c11 */ /* 0x040fe4000f8e18ff */
[----:B------:R-:W-:Y:S02]  /*5290*/  SHF.L.U32 R2, R72, 0x1f, RZ ;  /* 0x0000001f48027819 */ /* 0x000fe400000006ff */
[----:B------:R-:W-:Y:S02]  /*52a0*/  LEA R16, R79, UR48, 0x4 ;  /* 0x000000304f107c11 */ /* 0x000fe4000f8e20ff */
[----:B------:R-:W2:Y:S02]  /*52b0*/  SYNCS.PHASECHK.TRANS64.TRYWAIT P0, [R0+URZ+0x90], R2 ;  /* 0x00009002000075a7 */ /* 0x000ea400080011ff */
[----:B--2---:R-:W-:Y:S05]  /*52c0*/  @!P0 BRA `(.L_x_87) ;  /* 0x0000006400d48947 */ /* 0x004fea0003800000 */
.L_x_218:
[----:B------:R-:W4:Y:S01]  /*52d0*/  LDC.64 R10, c[0x0][0xb10] ;  /* 0x0002c400ff0a7b82 */ /* 0x000f220000000a00 */
[----:B------:R-:W3:Y:S01]  /*52e0*/  LDS.128 R16, [R16+0x120] ;  /* 0x0001200010107984 */ /* 0x000ee20000000c00 */
[----:B-1----:R-:W-:Y:S01]  /*52f0*/  ISETP.NE.AND P1, PT, R27, 0x1, PT ;  /* 0x000000011b00780c */ /* 0x002fe20003f25270 */
[----:B--2---:R-:W-:Y:S01]  /*5300*/  VIADD R0, R0, 0xa0 ;  /* 0x000000a000007836 */ /* 0x004fe20000000000 */
[----:B------:R-:W-:Y:S04]  /*5310*/  ISETP.GE.AND P0, PT, R26, 0x1, PT ;  /* 0x000000011a00780c */ /* 0x000fe80003f06270 */
[----:B------:R-:W1:Y:S01]  /*5320*/  LDC.64 R8, c[0x0][0xb18] ;  /* 0x0002c600ff087b82 */ /* 0x000e620000000a00 */
[----:B------:R-:W-:Y:S01]  /*5330*/  PRMT R0, RZ, 0x654, R0 ;  /* 0x00000654ff007816 */ /* 0x000fe20000000000 */
[----:B------:R-:W-:Y:S01]  /*5340*/  @!PT LDS RZ, [RZ] ;  /* 0x00000000fffff984 */ /* 0x000fe20000000800 */
[----:B------:R-:W-:Y:S01]  /*5350*/  @!PT LDS RZ, [RZ] ;  /* 0x00000000fffff984 */ /* 0x000fe20000000800 */
[----:B------:R-:W-:Y:S01]  /*5360*/  @!PT LDS RZ, [RZ] ;  /* 0x00000000fffff984 */ /* 0x000fe20000000800 */
[----:B------:R-:W-:Y:S01]  /*5370*/  @!PT LDS RZ, [RZ] ;  /* 0x00000000fffff984 */ /* 0x000fe20000000800 */
[----:B------:R2:W-:Y:S06]  /*5380*/  MEMBAR.ALL.CTA ;  /* 0x0000000000007992 */ /* 0x0005ec0000008000 */
[----:B--2---:R-:W2:Y:S01]  /*5390*/  FENCE.VIEW.ASYNC.S ;  /* 0x00000000000073c6 */ /* 0x004ea20000000000 */
[----:B------:R-:W1:Y:S08]  /*53a0*/  @!P1 LDC R12, c[0x0][0xb20] ;  /* 0x0002c800ff0c9b82 */ /* 0x000e700000000800 */
[----:B------:R-:W1:Y:S01]  /*53b0*/  @!P1 LDC R7, c[0x0][0xb0c] ;  /* 0x0002c300ff079b82 */ /* 0x000e620000000800 */
[----:B--2---:R2:W-:Y:S01]  /*53c0*/  SYNCS.ARRIVE.TRANS64.RED.A1T0 RZ, [R0+URZ], RZ ;  /* 0x000000ff00ff79a7 */ /* 0x0045e200081004ff */
[----:B---3--:R-:W-:Y:S04]  /*53d0*/  LOP3.LUT P4, RZ, R18, 0x1, RZ, 0xc0, !PT ;  /* 0x0000000112ff7812 */ /* 0x008fe8000788c0ff */
[----:B------:R-:W-:Y:S09]  /*53e0*/  P2R R77, PR, RZ, 0x10 ;  /* 0x00000010ff4d7803 */ /* 0x000ff20000000000 */
[----:B------:R-:W-:Y:S02]  /*53f0*/  @P4 MOV R30, R16 ;  /* 0x00000010001e4202 */ /* 0x000fe40000000f00 */
[----:B------:R-:W-:Y:S01]  /*5400*/  @P4 LOP3.LUT R29, R17, 0xffff, RZ, 0xc0, !PT ;  /* 0x0000ffff111d4812 */ /* 0x000fe200078ec0ff */
[----:B--2-4-:R-:W-:Y:S06]  /*5410*/  @!P0 BRA `(.L_x_88) ;  /* 0x0000000000a48947 */ /* 0x014fec0003800000 */
[----:B------:R-:W-:Y:S01]  /*5420*/  IMAD.HI.U32 R0, R66, R25, RZ ;  /* 0x0000001942007227 */ /* 0x000fe200078e00ff */
[----:B------:R-:W-:Y:S02]  /*5430*/  ISETP.NE.AND P0, PT, R24, 0x1, PT ;  /* 0x000000011800780c */ /* 0x000fe40003f05270 */
[----:B------:R-:W-:Y:S01]  /*5440*/  ISETP.NE.AND P2, PT, R26, 0x1, PT ;  /* 0x000000011a00780c */ /* 0x000fe20003f45270 */
[----:B------:R-:W-:Y:S01]  /*5450*/  IMAD.HI.U32 R4, R67, R60, RZ ;  /* 0x0000003c43047227 */ /* 0x000fe200078e00ff */
[----:B------:R-:W-:Y:S02]  /*5460*/  SHF.R.U32.HI R0, RZ, R65, R0 ;  /* 0x00000041ff007219 */ /* 0x000fe40000011600 */
[----:B------:R-:W-:Y:S01]  /*5470*/  ISETP.NE.AND P3, PT, R28, 0x1, PT ;  /* 0x000000011c00780c */ /* 0x000fe20003f65270 */
[----:B------:R-:W-:Y:S01]  /*5480*/  IMAD.HI.U32 R6, R29, R25, RZ ;  /* 0x000000191d067227 */ /* 0x000fe200078e00ff */
[-C--:B------:R-:W-:Y:S02]  /*5490*/  SHF.R.U32.HI R4, RZ, R61.reuse, R4 ;  /* 0x0000003dff047219 */ /* 0x080fe40000011604 */
[----:B------:R-:W-:Y:S01]  /*54a0*/  SEL R0, R66, R0, !P0 ;  /* 0x0000000042007207 */ /* 0x000fe20004000000 */
[----:B------:R-:W-:Y:S01]  /*54b0*/  IMAD.HI.U32 R5, R30, R60, RZ ;  /* 0x0000003c1e057227 */ /* 0x000fe200078e00ff */
[----:B------:R-:W-:Y:S03]  /*54c0*/  SEL R4, R67, R4, !P3 ;  /* 0x0000000443047207 */ /* 0x000fe60005800000 */
[-C--:B------:R-:W-:Y:S01]  /*54d0*/  IMAD.HI.U32 R3, R0, R22.reuse, RZ ;  /* 0x0000001600037227 */ /* 0x080fe200078e00ff */
[----:B------:R-:W-:Y:S03]  /*54e0*/  SHF.R.U32.HI R5, RZ, R61, R5 ;  /* 0x0000003dff057219 */ /* 0x000fe60000011605 */
[----:B------:R-:W-:Y:S01]  /*54f0*/  IMAD.HI.U32 R2, R4, R22, RZ ;  /* 0x0000001604027227 */ /* 0x000fe200078e00ff */
[----:B------:R-:W-:Y:S02]  /*5500*/  @P2 SHF.R.U32.HI R0, RZ, R23, R3 ;  /* 0x00000017ff002219 */ /* 0x000fe40000011603 */
[----:B------:R-:W-:Y:S02]  /*5510*/  SHF.R.U32.HI R3, RZ, R65, R6 ;  /* 0x00000041ff037219 */ /* 0x000fe40000011606 */
[----:B------:R-:W-:Y:S01]  /*5520*/  @P2 SHF.R.U32.HI R4, RZ, R23, R2 ;  /* 0x00000017ff042219 */ /* 0x000fe20000011602 */
[----:B------:R-:W-:Y:S01]  /*5530*/  IMAD R0, R26, R0, RZ ;  /* 0x000000001a007224 */ /* 0x000fe200078e02ff */
[----:B------:R-:W-:Y:S02]  /*5540*/  SEL R3, R29, R3, !P0 ;  /* 0x000000031d037207 */ /* 0x000fe40004000000 */
[----:B------:R-:W-:Y:S01]  /*5550*/  SEL R2, R30, R5, !P3 ;  /* 0x000000051e027207 */ /* 0x000fe20005800000 */
[----:B------:R-:W-:Y:S01]  /*5560*/  IMAD R5, R26, R4, RZ ;  /* 0x000000041a057224 */ /* 0x000fe200078e02ff */
[C---:B------:R-:W-:Y:S01]  /*5570*/  ISETP.GE.AND P0, PT, R3.reuse, R0, PT ;  /* 0x000000000300720c */ /* 0x040fe20003f06270 */
[C---:B------:R-:W-:Y:S03]  /*5580*/  IMAD.HI.U32 R0, R3.reuse, R22, RZ ;  /* 0x0000001603007227 */ /* 0x040fe600078e00ff */
[C---:B------:R-:W-:Y:S02]  /*5590*/  ISETP.GE.OR P0, PT, R2.reuse, R5, P0 ;  /* 0x000000050200720c */ /* 0x040fe40000706670 */
[----:B------:R-:W-:Y:S04]  /*55a0*/  SHF.R.U32.HI R0, RZ, R23, R0 ;  /* 0x00000017ff007219 */ /* 0x000fe80000011600 */
[C---:B------:R-:W-:Y:S05]  /*55b0*/  SEL R6, R3.reuse, R0, !P2 ;  /* 0x0000000003067207 */ /* 0x040fea0005000000 */
        /* <DEDUP_REMOVED lines=14> */
[----:B------:R-:W-:Y:S07]  /*56a0*/  IMAD R29, R3, R24, R29 ;  /* 0x00000018031d7224 */ /* 0x000fee00078e021d */
.L_x_88:
[----:B-1----:R-:W-:Y:S01]  /*56b0*/  @!P1 ISETP.NE.AND P0, PT, R8, 0x1, PT ;  /* 0x000000010800980c */ /* 0x002fe20003f05270 */
[----:B------:R-:W-:Y:S01]  /*56c0*/  @!P1 IMAD.HI.U32 R2, R29, R9, RZ ;  /* 0x000000091d029227 */ /* 0x000fe200078e00ff */
[----:B------:R-:W-:Y:S01]  /*56d0*/  R2UR UR42, R15 ;  /* 0x000000000f2a72ca */ /* 0x000fe200000e0000 */
[----:B------:R-:W-:Y:S01]  /*56e0*/  BSSY.RECONVERGENT B6, `(.L_x_89) ;  /* 0x0000031000067945 */ /* 0x000fe20003800200 */
[----:B------:R-:W-:Y:S01]  /*56f0*/  R2UR UR41, R14 ;  /* 0x000000000e2972ca */ /* 0x000fe200000e0000 */
[----:B------:R-:W-:Y:S01]  /*5700*/  @!P1 IMAD.HI.U32 R0, R30, R10, RZ ;  /* 0x0000000a1e009227 */ /* 0x000fe200078e00ff */
[----:B------:R-:W-:Y:S02]  /*5710*/  @!P1 SHF.R.U32.HI R2, RZ, R12, R2 ;  /* 0x0000000cff029219 */ /* 0x000fe40000011602 */
[----:B------:R-:W-:Y:S01]  /*5720*/  @!P1 ISETP.NE.AND P2, PT, R7, 0x1, PT ;  /* 0x000000010700980c */ /* 0x000fe20003f45270 */
[----:B------:R-:W-:Y:S01]  /*5730*/  VIADD R79, R79, 0x1 ;  /* 0x000000014f4f7836 */ /* 0x000fe20000000000 */
[----:B------:R-:W-:Y:S02]  /*5740*/  @!P1 SEL R2, R29, R2, !P0 ;  /* 0x000000021d029207 */ /* 0x000fe40004000000 */
[----:B------:R-:W-:Y:S02]  /*5750*/  @!P1 SHF.R.U32.HI R0, RZ, R11, R0 ;  /* 0x0000000bff009219 */ /* 0x000fe40000011600 */
[----:B------:R-:W-:Y:S01]  /*5760*/  LOP3.LUT P0, RZ, R70, 0x3f0, RZ, 0xc0, !PT ;  /* 0x000003f046ff7812 */ /* 0x000fe2000780c0ff */
[----:B------:R-:W-:Y:S01]  /*5770*/  USHF.L.U32 UR42, UR42, 0x6, URZ ;  /* 0x000000062a2a7899 */ /* 0x000fe200080006ff */
[----:B------:R-:W-:Y:S01]  /*5780*/  @!P1 SEL R3, R30, R0, !P2 ;  /* 0x000000001e039207 */ /* 0x000fe20005000000 */
[----:B------:R-:W-:Y:S01]  /*5790*/  USHF.L.U32 UR41, UR41, 0x8, URZ ;  /* 0x0000000829297899 */ /* 0x000fe200080006ff */
[----:B------:R-:W-:Y:S03]  /*57a0*/  @P4 SHF.R.U32.HI R71, RZ, 0x10, R17 ;  /* 0x00000010ff474819 */ /* 0x000fe60000011611 */
[----:B------:R-:W-:Y:S02]  /*57b0*/  @!P1 IMAD.IADD R0, R2, 0x1, -R3 ;  /* 0x0000000102009824 */ /* 0x000fe400078e0a03 */
[----:B------:R-:W-:Y:S02]  /*57c0*/  @!P1 IMAD.IADD R2, R3, 0x1, -R2 ;  /* 0x0000000103029824 */ /* 0x000fe400078e0a02 */
[----:B------:R-:W-:Y:S02]  /*57d0*/  @!P1 IMAD R30, R0, R7, R30 ;  /* 0x00000007001e9224 */ /* 0x000fe400078e021e */
[----:B------:R-:W-:Y:S01]  /*57e0*/  @!P1 IMAD R29, R2, R8, R29 ;  /* 0x00000008021d9224 */ /* 0x000fe200078e021d */
[----:B------:R-:W-:Y:S06]  /*57f0*/  @!P0 BRA `(.L_x_90) ;  /* 0x00000000007c8947 */ /* 0x000fec0003800000 */
[----:B------:R-:W1:Y:S01]  /*5800*/  LDCU.64 UR8, c[0x4][0x80] ;  /* 0x01001000ff0877ac */ /* 0x000e620008000a00 */
[----:B------:R-:W-:Y:S01]  /*5810*/  MOV R2, 0x0 ;  /* 0x0000000000027802 */ /* 0x000fe20000000f00 */
[----:B------:R-:W-:Y:S02]  /*5820*/  HFMA2 R12, -RZ, RZ, 0, 5.9604644775390625e-08 ;  /* 0x00000001ff0c7431 */ /* 0x000fe400000001ff */
[----:B------:R-:W-:Y:S01]  /*5830*/  IMAD.MOV.U32 R8, RZ, RZ, 0x70 ;  /* 0x00000070ff087424 */ /* 0x000fe200078e00ff */
[----:B------:R2:W3:Y:S01]  /*5840*/  LDC.64 R14, c[0x4][R2] ;  /* 0x01000000020e7b82 */ /* 0x0004e20000000a00 */
[----:B------:R-:W4:Y:S01]  /*5850*/  LDCU.64 UR6, c[0x4][0x88] ;  /* 0x01001100ff0677ac */ /* 0x000f220008000a00 */
[----:B------:R-:W-:Y:S01]  /*5860*/  IMAD.MOV.U32 R13, RZ, RZ, RZ ;  /* 0x000000ffff0d7224 */ /* 0x000fe200078e00ff */
[----:B------:R-:W2:Y:S01]  /*5870*/  LDCU.64 UR4, c[0x4][0x8] ;  /* 0x01000100ff0477ac */ /* 0x000ea20008000a00 */
[----:B-1----:R-:W-:Y:S01]  /*5880*/  MOV R5, UR9 ;  /* 0x0000000900057c02 */ /* 0x002fe20008000f00 */
[----:B------:R-:W-:Y:S01]  /*5890*/  IMAD.U32 R4, RZ, RZ, UR8 ;  /* 0x00000008ff047e24 */ /* 0x000fe2000f8e00ff */
[----:B----4-:R-:W-:Y:S01]  /*58a0*/  MOV R7, UR7 ;  /* 0x0000000700077c02 */ /* 0x010fe20008000f00 */
[----:B------:R-:W-:Y:S01]  /*58b0*/  IMAD.U32 R6, RZ, RZ, UR6 ;  /* 0x00000006ff067e24 */ /* 0x000fe2000f8e00ff */
[----:B--2---:R-:W-:Y:S01]  /*58c0*/  MOV R11, UR5 ;  /* 0x00000005000b7c02 */ /* 0x004fe20008000f00 */
[----:B------:R-:W-:Y:S02]  /*58d0*/  IMAD.U32 R10, RZ, RZ, UR4 ;  /* 0x00000004ff0a7e24 */ /* 0x000fe4000f8e00ff */
[----:B------:R-:W-:Y:S07]  /*58e0*/  LEPC R20, `(.L_x_91) ;  /* 0x000000001014794e */ /* 0x000fee0000000000 */
[----:B---3-5:R-:W-:Y:S05]  /*58f0*/  CALL.ABS.NOINC R14 ;  /* 0x000000000e007343 */ /* 0x028fea0003c00000 */
.L_x_91:
[----:B------:R-:W1:Y:S01]  /*5900*/  LDCU.64 UR8, c[0x4][0x80] ;  /* 0x01001000ff0877ac */ /* 0x000e620008000a00 */
[----:B------:R-:W2:Y:S01]  /*5910*/  LDC.64 R2, c[0x4][R2] ;  /* 0x0100000002027b82 */ /* 0x000ea20000000a00 */
[----:B------:R-:W-:Y:S02]  /*5920*/  HFMA2 R12, -RZ, RZ, 0, 5.9604644775390625e-08 ;  /* 0x00000001ff0c7431 */ /* 0x000fe400000001ff */
[----:B------:R-:W-:Y:S02]  /*5930*/  IMAD.MOV.U32 R8, RZ, RZ, 0x70 ;  /* 0x00000070ff087424 */ /* 0x000fe400078e00ff */
[----:B------:R-:W-:Y:S01]  /*5940*/  IMAD.MOV.U32 R13, RZ, RZ, RZ ;  /* 0x000000ffff0d7224 */ /* 0x000fe200078e00ff */
[----:B------:R-:W3:Y:S01]  /*5950*/  LDCU.64 UR6, c[0x4][0x88] ;  /* 0x01001100ff0677ac */ /* 0x000ee20008000a00 */
[----:B------:R-:W4:Y:S01]  /*5960*/  LDCU.64 UR4, c[0x4][0x8] ;  /* 0x01000100ff0477ac */ /* 0x000f220008000a00 */
[----:B-1----:R-:W-:Y:S02]  /*5970*/  MOV R4, UR8 ;  /* 0x0000000800047c02 */ /* 0x002fe40008000f00 */
[----:B------:R-:W-:Y:S02]  /*5980*/  MOV R5, UR9 ;  /* 0x0000000900057c02 */ /* 0x000fe40008000f00 */
[----:B---3--:R-:W-:Y:S01]  /*5990*/  MOV R7, UR7 ;  /* 0x0000000700077c02 */ /* 0x008fe20008000f00 */
[----:B------:R-:W-:Y:S01]  /*59a0*/  IMAD.U32 R6, RZ, RZ, UR6 ;  /* 0x00000006ff067e24 */ /* 0x000fe2000f8e00ff */
[----:B----4-:R-:W-:Y:S01]  /*59b0*/  MOV R11, UR5 ;  /* 0x00000005000b7c02 */ /* 0x010fe20008000f00 */
[----:B------:R-:W-:Y:S02]  /*59c0*/  IMAD.U32 R10, RZ, RZ, UR4 ;  /* 0x00000004ff0a7e24 */ /* 0x000fe4000f8e00ff */
[----:B------:R-:W-:Y:S07]  /*59d0*/  LEPC R20, `(.L_x_90) ;  /* 0x000000001014794e */ /* 0x000fee0000000000 */
[----:B--2---:R-:W-:Y:S05]  /*59e0*/  CALL.ABS.NOINC R2 ;  /* 0x0000000002007343 */ /* 0x004fea0003c00000 */
.L_x_90:
[----:B------:R-:W-:Y:S05]  /*59f0*/  BSYNC.RECONVERGENT B6 ;  /* 0x0000000000067941 */ /* 0x000fea0003800200 */
.L_x_89:
[----:B------:R-:W-:Y:S01]  /*5a00*/  ISETP.NE.U32.AND P4, PT, R58, RZ, PT ;  /* 0x000000ff3a00720c */ /* 0x000fe20003f85070 */
[----:B------:R-:W-:Y:S01]  /*5a10*/  UISETP.NE.AND UP2, UPT, UR50, URZ, UPT ;  /* 0x000000ff3200728c */ /* 0x000fe2000bf45270 */
[----:B------:R-:W-:Y:S01]  /*5a20*/  ISETP.NE.U32.AND P2, PT, RZ, UR38, PT ;  /* 0x00000026ff007c0c */ /* 0x000fe2000bf45070 */
[----:B------:R-:W-:Y:S01]  /*5a30*/  UISETP.NE.U32.AND UP1, UPT, UR44, URZ, UPT ;  /* 0x000000ff2c00728c */ /* 0x000fe2000bf25070 */
[----:B------:R-:W-:Y:S01]  /*5a40*/  ISETP.NE.AND.EX P4, PT, R59, RZ, PT, P4 ;  /* 0x000000ff3b00720c */ /* 0x000fe20003f85340 */
[----:B------:R-:W-:Y:S01]  /*5a50*/  UPLOP3.LUT UP0, UPT, UPT, UPT, UPT, 0x40, 0x4 ;  /* 0x000000000004789c */ /* 0x000fe20003f0e870 */
[----:B------:R-:W-:Y:S01]  /*5a60*/  ISETP.NE.AND.EX P2, PT, RZ, UR39, PT, P2 ;  /* 0x00000027ff007c0c */ /* 0x000fe2000bf45320 */
[----:B------:R-:W-:Y:S01]  /*5a70*/  UISETP.NE.AND.EX UP1, UPT, UR45, URZ, UPT, UP1 ;  /* 0x000000ff2d00728c */ /* 0x000fe2000bf25310 */
[----:B------:R-:W-:Y:S04]  /*5a80*/  PLOP3.LUT P1, PT, PT, PT, UP2, 0x80, 0x8 ;  /* 0x000000000008781c */ /* 0x000fe80003f2f028 */
[----:B------:R-:W-:Y:S06]  /*5a90*/  @UP2 UPLOP3.LUT UP0, UPT, UPT, UPT, UP1, 0x80, 0x8 ;  /* 0x000000000008289c */ /* 0x000fec0003f0f010 */
[----:B------:R-:W-:Y:S01]  /*5aa0*/  PLOP3.LUT P0, PT, PT, PT, UP0, 0x80, 0x8 ;  /* 0x000000000008781c */ /* 0x000fe20003f0f008 */
[----:B------:R-:W-:Y:S01]  /*5ab0*/  @!UPT UIADD3 URZ, UPT, UPT, URZ, URZ, URZ ;  /* 0x000000fffffff290 */ /* 0x000fe2000fffe0ff */
[----:B------:R-:W-:Y:S11]  /*5ac0*/  BRA.U !UP1, `(.L_x_92) ;  /* 0x0000000109387547 */ /* 0x000ff6000b800000 */
[----:B------:R-:W-:Y:S01]  /*5ad0*/  UISETP.NE.U32.AND UP0, UPT, UR38, URZ, UPT ;  /* 0x000000ff2600728c */ /* 0x000fe2000bf05070 */
[----:B------:R-:W-:Y:S02]  /*5ae0*/  HFMA2 R0, -RZ, RZ, 0, 5.9604644775390625e-08 ;  /* 0x00000001ff007431 */ /* 0x000fe400000001ff */
[----:B------:R-:W-:Y:S01]  /*5af0*/  IMAD.MOV.U32 R64, RZ, RZ, 0x1 ;  /* 0x00000001ff407424 */ /* 0x000fe200078e00ff */
[----:B------:R-:W-:Y:S06]  /*5b00*/  UISETP.NE.AND.EX UP0, UPT, UR39, URZ, UPT, UP0 ;  /* 0x000000ff2700728c */ /* 0x000fec000bf05300 */
[----:B------:R-:W-:Y:S05]  /*5b10*/  PLOP3.LUT P3, PT, PT, PT, UP0, 0x80, 0x8 ;  /* 0x000000000008781c */ /* 0x000fea0003f6f008 */
[----:B------:R-:W1:Y:S01]  /*5b20*/  @UP0 LDCU.64 UR6, c[0x0][0x888] ;  /* 0x00011100ff0607ac */ /* 0x000e620008000a00 */
[----:B------:R-:W-:Y:S07]  /*5b30*/  @UP0 UIMAD UR4, UR36, UR44, URZ ;  /* 0x0000002c240402a4 */ /* 0x000fee000f8e02ff */
[----:B------:R-:W-:Y:S01]  /*5b40*/  @!P3 PRMT R64, R0, 0x7610, R64 ;  /* 0x000076100040b816 */ /* 0x000fe20000000040 */
[----:B-1----:R-:W-:Y:S03]  /*5b50*/  @UP0 UIMAD.WIDE UR6, UR4, 0x4, UR6 ;  /* 0x00000004040608a5 */ /* 0x002fe6000f8e0206 */
[----:B------:R-:W1:Y:S03]  /*5b60*/  @!UP0 LDCU UR4, c[0x0][0x880] ;  /* 0x00011000ff0487ac */ /* 0x000e660008000800 */
[----:B------:R-:W-:Y:S01]  /*5b70*/  IMAD.U32 R2, RZ, RZ, UR6 ;  /* 0x00000006ff027e24 */ /* 0x000fe2000f8e00ff */
[----:B------:R-:W-:Y:S05]  /*5b80*/  MOV R3, UR7 ;  /* 0x0000000700037c02 */ /* 0x000fea0008000f00 */
[----:B-----5:R2:W5:Y:S02]  /*5b90*/  @P3 LDG.E R35, desc[UR46][R2.64] ;  /* 0x0000002e02233981 */ /* 0x020564000c1e1900 */
[----:B-12---:R-:W-:Y:S02]  /*5ba0*/  @!P3 IMAD.U32 R35, RZ, RZ, UR4 ;  /* 0x00000004ff23be24 */ /* 0x006fe4000f8e00ff */
.L_x_92:
[----:B------:R-:W-:Y:S05]  /*5bb0*/  @!P4 BRA `(.L_x_93) ;  /* 0x000000000020c947 */ /* 0x000fea0003800000 */
[----:B------:R-:W-:Y:S04]  /*5bc0*/  ISETP.NE.U32.AND P3, PT, R56, RZ, PT ;  /* 0x000000ff3800720c */ /* 0x000fe80003f65070 */
[----:B------:R-:W-:Y:S11]  /*5bd0*/  ISETP.NE.AND.EX P3, PT, R57, RZ, PT, P3 ;  /* 0x000000ff3900720c */ /* 0x000ff60003f65330 */
[----:B------:R-:W-:Y:S02]  /*5be0*/  @!UPT UIADD3 URZ, UPT, UPT, URZ, URZ, URZ ;  /* 0x000000fffffff290 */ /* 0x000fe4000fffe0ff */
[----:B------:R-:W1:Y:S01]  /*5bf0*/  @P3 LDC.64 R2, c[0x0][0x8a8] ;  /* 0x00022a00ff023b82 */ /* 0x000e620000000a00 */
[----:B------:R-:W-:Y:S04]  /*5c00*/  @P3 IMAD R0, R58, UR36, RZ ;  /* 0x000000243a003c24 */ /* 0x000fe8000f8e02ff */
[----:B-1----:R-:W-:Y:S05]  /*5c10*/  @P3 IMAD.WIDE R2, R0, 0x4, R2 ;  /* 0x0000000400023825 */ /* 0x002fea00078e0202 */
[----:B-----5:R1:W5:Y:S02]  /*5c20*/  @P3 LDG.E R33, desc[UR46][R2.64] ;  /* 0x0000002e02213981 */ /* 0x020364000c1e1900 */
[----:B-1----:R-:W2:Y:S02]  /*5c30*/  @!P3 LDC R33, c[0x0][0x8a0] ;  /* 0x00022800ff21bb82 */ /* 0x002ea40000000800 */
.L_x_93:
[----:B-----5:R-:W-:Y:S01]  /*5c40*/  FSETP.NEU.AND P3, PT, R35, RZ, PT ;  /* 0x000000ff2300720b */ /* 0x020fe20003f6d000 */
[----:B------:R-:W-:Y:S01]  /*5c50*/  IMAD.SHL.U32 R87, R68, 0x4, RZ ;  /* 0x0000000444577824 */ /* 0x000fe200078e00ff */
[----:B------:R-:W-:Y:S01]  /*5c60*/  SEL R4, RZ, 0xffffffff, P2 ;  /* 0xffffffffff047807 */ /* 0x000fe20001000000 */
[----:B------:R-:W-:Y:S01]  /*5c70*/  BSSY B1, `(.L_x_94) ;  /* 0x0000042000017945 */ /* 0x000fe20003800000 */
[----:B------:R-:W-:Y:S01]  /*5c80*/  @P1 LOP3.LUT P2, RZ, R64, 0xff, RZ, 0xc0, !PT ;  /* 0x000000ff40ff1812 */ /* 0x000fe2000784c0ff */
[----:B------:R-:W-:Y:S01]  /*5c90*/  VIADD R82, R87, UR48 ;  /* 0x0000003057527c36 */ /* 0x000fe20008000000 */
[----:B------:R-:W-:Y:S01]  /*5ca0*/  @P1 SEL R0, RZ, 0xffffffff, P3 ;  /* 0xffffffffff001807 */ /* 0x000fe20001800000 */
[----:B------:R-:W-:Y:S01]  /*5cb0*/  IMAD.MOV.U32 R88, RZ, RZ, 0x1 ;  /* 0x00000001ff587424 */ /* 0x000fe200078e00ff */
[----:B------:R-:W-:Y:S01]  /*5cc0*/  LEA R83, R31, UR48, 0x3 ;  /* 0x000000301f537c11 */ /* 0x000fe2000f8e18ff */
[----:B------:R-:W-:Y:S01]  /*5cd0*/  IMAD.MOV.U32 R86, RZ, RZ, RZ ;  /* 0x000000ffff567224 */ /* 0x000fe200078e00ff */
[----:B------:R-:W-:Y:S02]  /*5ce0*/  @P0 SEL R0, R4, R0, !P2 ;  /* 0x0000000004000207 */ /* 0x000fe40005000000 */
[----:B------:R-:W-:Y:S02]  /*5cf0*/  CS2R R46, SRZ ;  /* 0x00000000002e7805 */ /* 0x000fe4000001ff00 */
[----:B------:R-:W-:Y:S02]  /*5d00*/  SHF.L.U32 R2, R73, 0x1f, RZ ;  /* 0x0000001f49027819 */ /* 0x000fe400000006ff */
[----:B------:R-:W-:Y:S02]  /*5d10*/  CS2R R44, SRZ ;  /* 0x00000000002c7805 */ /* 0x000fe4000001ff00 */
[----:B------:R-:W-:Y:S02]  /*5d20*/  @P1 LOP3.LUT R0, R0, 0x1, RZ, 0xc0, !PT ;  /* 0x0000000100001812 */ /* 0x000fe400078ec0ff */
[----:B------:R-:W-:Y:S02]  /*5d30*/  CS2R R42, SRZ ;  /* 0x00000000002a7805 */ /* 0x000fe4000001ff00 */
[----:B------:R-:W-:Y:S02]  /*5d40*/  PLOP3.LUT P2, PT, PT, PT, UP1, 0x80, 0x8 ;  /* 0x000000000008781c */ /* 0x000fe40003f4f018 */
[----:B------:R-:W-:Y:S02]  /*5d50*/  CS2R R40, SRZ ;  /* 0x0000000000287805 */ /* 0x000fe4000001ff00 */
[----:B------:R-:W-:Y:S02]  /*5d60*/  ISETP.NE.U32.OR P6, PT, R0, 0x1, !P1 ;  /* 0x000000010000780c */ /* 0x000fe40004fc5470 */
[----:B------:R-:W-:Y:S02]  /*5d70*/  CS2R R50, SRZ ;  /* 0x0000000000327805 */ /* 0x000fe4000001ff00 */
[----:B------:R-:W-:Y:S02]  /*5d80*/  LEA.HI R34, R31, R31, RZ, 0x1 ;  /* 0x0000001f1f227211 */ /* 0x000fe400078f08ff */
[----:B------:R-:W-:Y:S02]  /*5d90*/  CS2R R48, SRZ ;  /* 0x0000000000307805 */ /* 0x000fe4000001ff00 */
[----:B------:R-:W-:Y:S02]  /*5da0*/  LOP3.LUT P4, R78, R64, 0xff, RZ, 0xc0, !PT ;  /* 0x000000ff404e7812 */ /* 0x000fe4000788c0ff */
[----:B------:R-:W-:Y:S02]  /*5db0*/  CS2R R54, SRZ ;  /* 0x0000000000367805 */ /* 0x000fe4000001ff00 */
[----:B------:R-:W-:Y:S02]  /*5dc0*/  SEL R3, RZ, 0xffffffff, P3 ;  /* 0xffffffffff037807 */ /* 0x000fe40001800000 */
[----:B------:R-:W-:Y:S02]  /*5dd0*/  CS2R R52, SRZ ;  /* 0x0000000000347805 */ /* 0x000fe4000001ff00 */
[----:B------:R-:W-:Y:S01]  /*5de0*/  P2R R80, PR, RZ, 0x40 ;  /* 0x00000040ff507803 */ /* 0x000fe20000000000 */
[----:B------:R-:W-:Y:S01]  /*5df0*/  VIADD R84, R82, 0x400 ;  /* 0x0000040052547836 */ /* 0x000fe20000000000 */
[----:B------:R-:W-:Y:S01]  /*5e00*/  @P2 SEL R3, R4, R3, !P4 ;  /* 0x0000000304032207 */ /* 0x000fe20006000000 */
[----:B------:R-:W-:Y:S01]  /*5e10*/  IMAD.IADD R81, R74, 0x1, R82 ;  /* 0x000000014a517824 */ /* 0x000fe200078e0252 */
[----:B------:R-:W-:Y:S02]  /*5e20*/  @P6 SHF.L.U32 R0, RZ, 0x1f, RZ ;  /* 0x0000001fff006819 */ /* 0x000fe400000006ff */
[----:B------:R-:W-:Y:S02]  /*5e30*/  LOP3.LUT R3, R3, 0x1, RZ, 0xc0, !PT ;  /* 0x0000000103037812 */ /* 0x000fe400078ec0ff */
[----:B------:R1:W3:Y:S02]  /*5e40*/  @P6 SYNCS.PHASECHK.TRANS64.TRYWAIT P1, [UR48+0x40], R0 ;  /* 0x00004000ff0065a7 */ /* 0x0002e40008021130 */
[----:B------:R-:W-:Y:S04]  /*5e50*/  ISETP.NE.U32.AND P5, PT, R3, 0x1, PT ;  /* 0x000000010300780c */ /* 0x000fe80003fa5070 */
[----:B------:R-:W-:Y:S01]  /*5e60*/  P2R R89, PR, RZ, 0x20 ;  /* 0x00000020ff597803 */ /* 0x000fe20000000000 */
[----:B------:R4:W2:Y:S01]  /*5e70*/  SYNCS.PHASECHK.TRANS64.TRYWAIT P0, [R83+URZ+0xb0], R2 ;  /* 0x0000b002530075a7 */ /* 0x0008a200080011ff */
[C---:B-1----:R-:W-:Y:S01]  /*5e80*/  IMAD.SHL.U32 R0, R34.reuse, 0x80, RZ ;  /* 0x0000008022007824 */ /* 0x042fe200078e00ff */
[----:B------:R-:W-:Y:S04]  /*5e90*/  LOP3.LUT R34, R34, 0xffe, RZ, 0xc0, !PT ;  /* 0x00000ffe22227812 */ /* 0x000fe800078ec0ff */
[----:B------:R-:W-:Y:S01]  /*5ea0*/  LOP3.LUT R0, R0, 0xffffff00, RZ, 0xc0, !PT ;  /* 0xffffff0000007812 */ /* 0x000fe200078ec0ff */
[----:B------:R-:W-:Y:S04]  /*5eb0*/  IMAD.IADD R34, R31, 0x1, -R34 ;  /* 0x000000011f227824 */ /* 0x000fe800078e0a22 */
[----:B------:R-:W-:Y:S04]  /*5ec0*/  IMAD.IADD R0, R32, 0x1, R0 ;  /* 0x0000000120007824 */ /* 0x000fe800078e0200 */
[----:B------:R-:W-:Y:S01]  /*5ed0*/  IMAD R34, R34, 0x100000, R0 ;  /* 0x0010000022227824 */ /* 0x000fe200078e0200 */
[----:B---3--:R-:W-:Y:S01]  /*5ee0*/  @P6 SEL R88, RZ, 0x1, !P1 ;  /* 0x00000001ff586807 */ /* 0x008fe20004800000 */
[----:B----4-:R-:W-:Y:S06]  /*5ef0*/  @!P6 BRA `(.L_x_95) ;  /* 0x000000000064e947 */ /* 0x010fec0003800000 */
[----:B------:R-:W-:Y:S01]  /*5f00*/  @P5 IMAD R5, R75, 0x4, R84 ;  /* 0x000000044b055824 */ /* 0x000fe200078e0254 */
[----:B------:R-:W-:Y:S01]  /*5f10*/  ISETP.NE.AND P1, PT, R88, RZ, PT ;  /* 0x000000ff5800720c */ /* 0x000fe20003f25270 */
[----:B------:R-:W-:Y:S01]  /*5f20*/  IMAD.MOV.U32 R46, RZ, RZ, RZ ;  /* 0x000000ffff2e7224 */ /* 0x000fe200078e00ff */
[----:B------:R-:W-:Y:S01]  /*5f30*/  BSSY B0, `(.L_x_96) ;  /* 0x000000d000007945 */ /* 0x000fe20003800000 */
[----:B------:R-:W-:Y:S01]  /*5f40*/  @P5 IMAD.IADD R4, R74, 0x1, R5 ;  /* 0x000000014a045824 */ /* 0x000fe200078e0205 */
[----:B------:R-:W-:Y:S02]  /*5f50*/  CS2R R42, SRZ ;  /* 0x00000000002a7805 */ /* 0x000fe4000001ff00 */
[----:B------:R-:W-:Y:S02]  /*5f60*/  CS2R R40, SRZ ;  /* 0x0000000000287805 */ /* 0x000fe4000001ff00 */
[----:B------:R-:W-:Y:S02]  /*5f70*/  CS2R R44, SRZ ;  /* 0x00000000002c7805 */ /* 0x000fe4000001ff00 */
[----:B------:R-:W-:Y:S02]  /*5f80*/  CS2R R54, SRZ ;  /* 0x0000000000367805 */ /* 0x000fe4000001ff00 */
[----:B------:R-:W-:Y:S02]  /*5f90*/  CS2R R52, SRZ ;  /* 0x0000000000347805 */ /* 0x000fe4000001ff00 */
[----:B------:R-:W-:Y:S02]  /*5fa0*/  CS2R R50, SRZ ;  /* 0x0000000000327805 */ /* 0x000fe4000001ff00 */
[----:B------:R-:W-:Y:S01]  /*5fb0*/  CS2R R48, SRZ ;  /* 0x0000000000307805 */ /* 0x000fe2000001ff00 */
[----:B------:R-:W-:Y:S06]  /*5fc0*/  @P1 BRA `(.L_x_97) ;  /* 0x00000000000c1947 */ /* 0x000fec0003800000 */
[----:B------:R-:W-:Y:S04]  /*5fd0*/  SHF.L.U32 R3, RZ, 0x1f, RZ ;  /* 0x0000001fff037819 */ /* 0x000fe800000006ff */
[----:B------:R-:W1:Y:S02]  /*5fe0*/  SYNCS.PHASECHK.TRANS64.TRYWAIT P1, [UR48+0x40], R3 ;  /* 0x00004003ff0075a7 */ /* 0x000e640008021130 */
[----:B-1----:R-:W-:Y:S05]  /*5ff0*/  @!P1 BRA `(.L_x_98) ;  /* 0x00000058009c9947 */ /* 0x002fea0003800000 */
.L_x_97:
[----:B------:R-:W-:Y:S05]  /*6000*/  BSYNC B0 ;  /* 0x0000000000007941 */ /* 0x000fea0003800000 */
.L_x_96:
[----:B------:R-:W-:Y:S01]  /*6010*/  ISETP.NE.AND P1, PT, R89, RZ, PT ;  /* 0x000000ff5900720c */ /* 0x000fe20003f25270 */
[----:B------:R-:W-:Y:S11]  /*6020*/  HFMA2 R86, -RZ, RZ, 0, 5.9604644775390625e-08 ;  /* 0x00000001ff567431 */ /* 0x000ff600000001ff */
[----:B------:R-:W-:Y:S01]  /*6030*/  @!UPT UIADD3 URZ, UPT, UPT, URZ, URZ, URZ ;  /* 0x000000fffffff290 */ /* 0x000fe2000fffe0ff */
[----:B------:R-:W-:Y:S05]  /*6040*/  @P1 WARPSYNC.ALL ;  /* 0x0000000000001948 */ /* 0x000fea0003800000 */
[----:B------:R3:W4:Y:S04]  /*6050*/  @P1 LDSM.16.M88.4 R40, [R5] ;  /* 0x000000000528183b */ /* 0x0007280000000200 */
[----:B------:R3:W1:Y:S04]  /*6060*/  @P1 LDSM.16.M88.4 R44, [R4] ;  /* 0x00000000042c183b */ /* 0x0006680000000200 */
[----:B------:R3:W1:Y:S04]  /*6070*/  @P1 LDSM.16.M88.4 R52, [R87+UR48+0x400] ;  /* 0x000400305734183b */ /* 0x0006680008000200 */
[----:B------:R3:W1:Y:S02]  /*6080*/  @P1 LDSM.16.M88.4 R48, [R81+0x400] ;  /* 0x000400005130183b */ /* 0x0006640000000200 */
.L_x_95:
[----:B------:R-:W-:Y:S05]  /*6090*/  BSYNC B1 ;  /* 0x0000000000017941 */ /* 0x000fea0003800000 */
.L_x_94:
[----:B-1----:R-:W-:Y:S04]  /*60a0*/  SHF.R.U32.HI R0, RZ, 0x15, R34 ;  /* 0x00000015ff007819 */ /* 0x002fe80000011622 */
[----:B------:R-:W-:Y:S01]  /*60b0*/  LOP3.LUT P1, RZ, R0, 0x3, R69, 0x48, !PT ;  /* 0x0000000300ff7812 */ /* 0x000fe20007824845 */
[----:B------:R-:W-:Y:S01]  /*60c0*/  @!UPT UIADD3 URZ, UPT, UPT, URZ, URZ, URZ ;  /* 0x000000fffffff290 */ /* 0x000fe2000fffe0ff */
[----:B--2---:R-:W-:Y:S11]  /*60d0*/  @P0 BRA `(.L_x_99) ;  /* 0x0000000000080947 */ /* 0x004ff60003800000 */
[----:B------:R-:W1:Y:S02]  /*60e0*/  SYNCS.PHASECHK.TRANS64.TRYWAIT P0, [R83+URZ+0xb0], R2 ;  /* 0x0000b002530075a7 */ /* 0x000e6400080011ff */
[----:B-1----:R-:W-:Y:S05]  /*60f0*/  @!P0 BRA `(.L_x_100) ;  /* 0x0000005800748947 */ /* 0x002fea0003800000 */
.L_x_99:
[----:B------:R-:W-:Y:S05]  /*6100*/  @!P1 BRA `(.L_x_101) ;  /* 0x0000000000409947 */ /* 0x000fea0003800000 */
[----:B------:R-:W3:Y:S01]  /*6110*/  LDCU.64 UR8, c[0x4][0x70] ;  /* 0x01000e00ff0877ac */ /* 0x000ee20008000a00 */
[----:B------:R-:W-:Y:S01]  /*6120*/  MOV R3, 0x0 ;  /* 0x0000000000037802 */ /* 0x000fe20000000f00 */
[----:B------:R-:W-:Y:S02]  /*6130*/  HFMA2 R12, -RZ, RZ, 0, 5.9604644775390625e-08 ;  /* 0x00000001ff0c7431 */ /* 0x000fe400000001ff */
[----:B------:R-:W-:Y:S02]  /*6140*/  IMAD.MOV.U32 R8, RZ, RZ, 0x192 ;  /* 0x00000192ff087424 */ /* 0x000fe400078e00ff */
[----:B------:R-:W-:Y:S01]  /*6150*/  IMAD.MOV.U32 R13, RZ, RZ, RZ ;  /* 0x000000ffff0d7224 */ /* 0x000fe200078e00ff */
[----:B------:R-:W2:Y:S01]  /*6160*/  LDCU.64 UR6, c[0x4][0x78] ;  /* 0x01000f00ff0677ac */ /* 0x000ea20008000a00 */
[----:B-1----:R-:W1:Y:S01]  /*6170*/  LDC.64 R2, c[0x4][R3] ;  /* 0x0100000003027b82 */ /* 0x002e620000000a00 */
[----:B------:R-:W5:Y:S01]  /*6180*/  LDCU.64 UR4, c[0x4][0x10] ;  /* 0x01000200ff0477ac */ /* 0x000f620008000a00 */
[----:B---3--:R-:W-:Y:S01]  /*6190*/  MOV R5, UR9 ;  /* 0x0000000900057c02 */ /* 0x008fe20008000f00 */
[----:B------:R-:W-:Y:S01]  /*61a0*/  IMAD.U32 R4, RZ, RZ, UR8 ;  /* 0x00000008ff047e24 */ /* 0x000fe2000f8e00ff */
[----:B--2---:R-:W-:Y:S01]  /*61b0*/  MOV R7, UR7 ;  /* 0x0000000700077c02 */ /* 0x004fe20008000f00 */
[----:B------:R-:W-:Y:S01]  /*61c0*/  IMAD.U32 R6, RZ, RZ, UR6 ;  /* 0x00000006ff067e24 */ /* 0x000fe2000f8e00ff */
[----:B-----5:R-:W-:Y:S01]  /*61d0*/  MOV R11, UR5 ;  /* 0x00000005000b7c02 */ /* 0x020fe20008000f00 */
[----:B------:R-:W-:Y:S02]  /*61e0*/  IMAD.U32 R10, RZ, RZ, UR4 ;  /* 0x00000004ff0a7e24 */ /* 0x000fe4000f8e00ff */
[----:B------:R-:W-:Y:S07]  /*61f0*/  LEPC R20, `(.L_x_101) ;  /* 0x000000001014794e */ /* 0x000fee0000000000 */
[----:B-1--4-:R-:W-:Y:S05]  /*6200*/  CALL.ABS.NOINC R2 ;  /* 0x0000000002007343 */ /* 0x012fea0003c00000 */
.L_x_101:
[----:B------:R-:W-:Y:S01]  /*6210*/  LOP3.LUT R20, R52, 0xffffe000, RZ, 0xc0, !PT ;  /* 0xffffe00034147812 */ /* 0x000fe200078ec0ff */
[----:B------:R-:W-:Y:S05]  /*6220*/  WARPSYNC.ALL ;  /* 0x0000000000007948 */ /* 0x000fea0003800000 */
[----:B------:R-:W-:Y:S01]  /*6230*/  R2UR UR4, R34 ;  /* 0x00000000220472ca */ /* 0x000fe200000e0000 */
[----:B------:R-:W-:Y:S01]  /*6240*/  IMAD.SHL.U32 R90, R75, 0x4, RZ ;  /* 0x000000044b5a7824 */ /* 0x000fe200078e00ff */
[----:B------:R-:W-:Y:S01]  /*6250*/  LOP3.LUT R21, R53, 0xffffe000, RZ, 0xc0, !PT ;  /* 0xffffe00035157812 */ /* 0x000fe200078ec0ff */
[----:B------:R-:W-:Y:S01]  /*6260*/  BSSY.RECONVERGENT B0, `(.L_x_102) ;  /* 0x0000059000007945 */ /* 0x000fe20003800200 */
[----:B------:R-:W-:Y:S02]  /*6270*/  ISETP.NE.AND P0, PT, R76, RZ, PT ;  /* 0x000000ff4c00720c */ /* 0x000fe40003f05270 */
[----:B------:R-:W-:Y:S05]  /*6280*/  IADD3 R84, PT, PT, R84, R90, RZ ;  /* 0x0000005a54547210 */ /* 0x000fea0007ffe0ff */
[----:B------:R-:W-:Y:S02]  /*6290*/  IMAD.IADD R85, R74, 0x1, R84 ;  /* 0x000000014a557824 */ /* 0x000fe400078e0254 */
[----:B---3--:R-:W2:Y:S02]  /*62a0*/  LDTM.16dp128bit.x8 R4, tmem[UR4] ;  /* 0x00000004000479ee */ /* 0x008ea40008180000 */
[C---:B--2---:R-:W-:Y:S01]  /*62b0*/  FMUL R0, R33.reuse, R4 ;  /* 0x0000000421007220 */ /* 0x044fe20000400000 */
[C---:B-1----:R-:W-:Y:S01]  /*62c0*/  FMUL R2, R33.reuse, R5 ;  /* 0x0000000521027220 */ /* 0x042fe20000400000 */
[C---:B------:R-:W-:Y:S01]  /*62d0*/  FMUL R3, R33.reuse, R6 ;  /* 0x0000000621037220 */ /* 0x040fe20000400000 */
[----:B------:R-:W-:Y:S01]  /*62e0*/  FMUL R4, R33, R8 ;  /* 0x0000000821047220 */ /* 0x000fe20000400000 */
[C---:B------:R-:W-:Y:S01]  /*62f0*/  FFMA R36, R35.reuse, R20, R0 ;  /* 0x0000001423247223 */ /* 0x040fe20000000000 */
[----:B------:R-:W-:Y:S01]  /*6300*/  LOP3.LUT R0, R54, 0xffffe000, RZ, 0xc0, !PT ;  /* 0xffffe00036007812 */ /* 0x000fe200078ec0ff */
[----:B------:R-:W-:Y:S01]  /*6310*/  FFMA R37, R35, R21, R2 ;  /* 0x0000001523257223 */ /* 0x000fe20000000002 */
[----:B------:R-:W-:Y:S01]  /*6320*/  LOP3.LUT R2, R55, 0xffffe000, RZ, 0xc0, !PT ;  /* 0xffffe00037027812 */ /* 0x000fe200078ec0ff */
[C---:B------:R-:W-:Y:S01]  /*6330*/  FMUL R5, R33.reuse, R9 ;  /* 0x0000000921057220 */ /* 0x040fe20000400000 */
[----:B------:R-:W-:Y:S01]  /*6340*/  F2FP.TF32.F32.PACK_B R36, R36 ;  /* 0x00000024ff24723e */ /* 0x000fe200024050ff */
[C---:B------:R-:W-:Y:S01]  /*6350*/  FMUL R8, R33.reuse, R12 ;  /* 0x0000000c21087220 */ /* 0x040fe20000400000 */
[----:B------:R-:W-:Y:S01]  /*6360*/  F2FP.TF32.F32.PACK_B R37, R37 ;  /* 0x00000025ff25723e */ /* 0x000fe200024050ff */
[C---:B------:R-:W-:Y:S01]  /*6370*/  FMUL R9, R33.reuse, R13 ;  /* 0x0000000d21097220 */ /* 0x040fe20000400000 */
[C---:B------:R-:W-:Y:S01]  /*6380*/  FMUL R12, R33.reuse, R16 ;  /* 0x00000010210c7220 */ /* 0x040fe20000400000 */
[----:B------:R-:W-:Y:S01]  /*6390*/  LOP3.LUT R16, R48, 0xffffe000, RZ, 0xc0, !PT ;  /* 0xffffe00030107812 */ /* 0x000fe200078ec0ff */
[C---:B------:R-:W-:Y:S01]  /*63a0*/  FMUL R7, R33.reuse, R7 ;  /* 0x0000000721077220 */ /* 0x040fe20000400000 */
[----:B------:R-:W-:Y:S01]  /*63b0*/  FMUL R13, R33, R17 ;  /* 0x00000011210d7220 */ /* 0x000fe20000400000 */
[----:B------:R-:W-:Y:S01]  /*63c0*/  LOP3.LUT R17, R49, 0xffffe000, RZ, 0xc0, !PT ;  /* 0xffffe00031117812 */ /* 0x000fe200078ec0ff */
[----:B------:R-:W-:Y:S01]  /*63d0*/  FFMA R38, R35, R0, R3 ;  /* 0x0000000023267223 */ /* 0x000fe20000000003 */
[----:B------:R-:W-:Y:S01]  /*63e0*/  LOP3.LUT R0, R50, 0xffffe000, RZ, 0xc0, !PT ;  /* 0xffffe00032007812 */ /* 0x000fe200078ec0ff */
[----:B------:R-:W-:Y:S01]  /*63f0*/  FMUL R6, R33, R10 ;  /* 0x0000000a21067220 */ /* 0x000fe20000400000 */
[----:B----4-:R-:W-:Y:S01]  /*6400*/  LOP3.LUT R3, R41, 0xffffe000, RZ, 0xc0, !PT ;  /* 0xffffe00029037812 */ /* 0x010fe200078ec0ff */
[----:B------:R-:W-:Y:S01]  /*6410*/  FFMA R39, R35, R2, R7 ;  /* 0x0000000223277223 */ /* 0x000fe20000000007 */
[----:B------:R-:W-:Y:S01]  /*6420*/  LOP3.LUT R2, R51, 0xffffe000, RZ, 0xc0, !PT ;  /* 0xffffe00033027812 */ /* 0x000fe200078ec0ff */
[C---:B------:R-:W-:Y:S01]  /*6430*/  FFMA R4, R35.reuse, R16, R4 ;  /* 0x0000001023047223 */ /* 0x040fe20000000004 */
[----:B------:R-:W-:Y:S01]  /*6440*/  LOP3.LUT R16, R42, 0xffffe000, RZ, 0xc0, !PT ;  /* 0xffffe0002a107812 */ /* 0x000fe200078ec0ff */
[C---:B------:R-:W-:Y:S01]  /*6450*/  FFMA R5, R35.reuse, R17, R5 ;  /* 0x0000001123057223 */ /* 0x040fe20000000005 */
[----:B------:R-:W-:Y:S01]  /*6460*/  F2FP.TF32.F32.PACK_B R38, R38 ;  /* 0x00000026ff26723e */ /* 0x000fe200024050ff */
[----:B------:R-:W-:Y:S01]  /*6470*/  FFMA R6, R35, R0, R6 ;  /* 0x0000000023067223 */ /* 0x000fe20000000006 */
[----:B------:R-:W-:Y:S01]  /*6480*/  LOP3.LUT R0, R40, 0xffffe000, RZ, 0xc0, !PT ;  /* 0xffffe00028007812 */ /* 0x000fe200078ec0ff */
[C---:B------:R-:W-:Y:S01]  /*6490*/  FMUL R11, R33.reuse, R11 ;  /* 0x0000000b210b7220 */ /* 0x040fe20000400000 */
[----:B------:R-:W-:Y:S01]  /*64a0*/  F2FP.TF32.F32.PACK_B R39, R39 ;  /* 0x00000027ff27723e */ /* 0x000fe200024050ff */
[----:B------:R-:W-:Y:S01]  /*64b0*/  FMUL R10, R33, R14 ;  /* 0x0000000e210a7220 */ /* 0x000fe20000400000 */
[----:B------:R-:W-:Y:S01]  /*64c0*/  F2FP.TF32.F32.PACK_B R4, R4 ;  /* 0x00000004ff04723e */ /* 0x000fe200024050ff */
[----:B------:R-:W-:Y:S01]  /*64d0*/  FFMA R7, R35, R2, R11 ;  /* 0x0000000223077223 */ /* 0x000fe2000000000b */
[----:B------:R-:W-:Y:S01]  /*64e0*/  LOP3.LUT R2, R43, 0xffffe000, RZ, 0xc0, !PT ;  /* 0xffffe0002b027812 */ /* 0x000fe200078ec0ff */
[----:B------:R-:W-:Y:S01]  /*64f0*/  FFMA R8, R35, R0, R8 ;  /* 0x0000000023087223 */ /* 0x000fe20000000008 */
[----:B------:R-:W-:Y:S01]  /*6500*/  LOP3.LUT R0, R44, 0xffffe000, RZ, 0xc0, !PT ;  /* 0xffffe0002c007812 */ /* 0x000fe200078ec0ff */
[----:B------:R1:W-:Y:S01]  /*6510*/  STSM.16.M88.4 [R82+0x400], R36 ;  /* 0x0004002452007844 */ /* 0x0003e20000000200 */
[----:B------:R-:W-:Y:S01]  /*6520*/  F2FP.TF32.F32.PACK_B R5, R5 ;  /* 0x00000005ff05723e */ /* 0x000fe200024050ff */
[----:B------:R-:W-:Y:S01]  /*6530*/  FMUL R15, R33, R15 ;  /* 0x0000000f210f7220 */ /* 0x000fe20000400000 */
[----:B------:R-:W-:Y:S01]  /*6540*/  F2FP.TF32.F32.PACK_B R6, R6 ;  /* 0x00000006ff06723e */ /* 0x000fe200024050ff */
[C---:B------:R-:W-:Y:S01]  /*6550*/  FFMA R9, R35.reuse, R3, R9 ;  /* 0x0000000323097223 */ /* 0x040fe20000000009 */
[C---:B------:R-:W-:Y:S01]  /*6560*/  FFMA R10, R35.reuse, R16, R10 ;  /* 0x00000010230a7223 */ /* 0x040fe2000000000a */
[----:B------:R-:W-:Y:S01]  /*6570*/  FFMA R11, R35, R2, R15 ;  /* 0x00000002230b7223 */ /* 0x000fe2000000000f */
[----:B------:R-:W-:Y:S01]  /*6580*/  LOP3.LUT R2, R45, 0xffffe000, RZ, 0xc0, !PT ;  /* 0xffffe0002d027812 */ /* 0x000fe200078ec0ff */
[----:B------:R-:W-:Y:S01]  /*6590*/  FFMA R12, R35, R0, R12 ;  /* 0x00000000230c7223 */ /* 0x000fe2000000000c */
[----:B------:R-:W-:Y:S01]  /*65a0*/  LOP3.LUT R3, R46, 0xffffe000, RZ, 0xc0, !PT ;  /* 0xffffe0002e037812 */ /* 0x000fe200078ec0ff */
[----:B------:R-:W-:Y:S01]  /*65b0*/  FMUL R14, R33, R18 ;  /* 0x00000012210e7220 */ /* 0x000fe20000400000 */
[----:B------:R-:W-:Y:S01]  /*65c0*/  LOP3.LUT R0, R47, 0xffffe000, RZ, 0xc0, !PT ;  /* 0xffffe0002f007812 */ /* 0x000fe200078ec0ff */
[----:B------:R-:W-:Y:S01]  /*65d0*/  FMUL R19, R33, R19 ;  /* 0x0000001321137220 */ /* 0x000fe20000400000 */
[----:B------:R-:W-:Y:S01]  /*65e0*/  F2FP.TF32.F32.PACK_B R7, R7 ;  /* 0x00000007ff07723e */ /* 0x000fe200024050ff */
[C---:B------:R-:W-:Y:S01]  /*65f0*/  FFMA R13, R35.reuse, R2, R13 ;  /* 0x00000002230d7223 */ /* 0x040fe2000000000d */
[C---:B------:R-:W-:Y:S01]  /*6600*/  FFMA R14, R35.reuse, R3, R14 ;  /* 0x00000003230e7223 */ /* 0x040fe2000000000e */
[----:B------:R-:W-:Y:S01]  /*6610*/  FFMA R15, R35, R0, R19 ;  /* 0x00000000230f7223 */ /* 0x000fe20000000013 */
[----:B------:R-:W-:Y:S01]  /*6620*/  F2FP.TF32.F32.PACK_B R8, R8 ;  /* 0x00000008ff08723e */ /* 0x000fe200024050ff */
[----:B------:R1:W-:Y:S01]  /*6630*/  STSM.16.M88.4 [R81+0x400], R4 ;  /* 0x0004000451007844 */ /* 0x0003e20000000200 */
[----:B------:R-:W-:Y:S02]  /*6640*/  F2FP.TF32.F32.PACK_B R9, R9 ;  /* 0x00000009ff09723e */ /* 0x000fe400024050ff */
[----:B------:R-:W-:Y:S02]  /*6650*/  F2FP.TF32.F32.PACK_B R10, R10 ;  /* 0x0000000aff0a723e */ /* 0x000fe400024050ff */
[----:B------:R-:W-:Y:S02]  /*6660*/  F2FP.TF32.F32.PACK_B R11, R11 ;  /* 0x0000000bff0b723e */ /* 0x000fe400024050ff */
[----:B------:R-:W-:Y:S02]  /*6670*/  F2FP.TF32.F32.PACK_B R12, R12 ;  /* 0x0000000cff0c723e */ /* 0x000fe400024050ff */
[----:B------:R-:W-:Y:S01]  /*6680*/  F2FP.TF32.F32.PACK_B R13, R13 ;  /* 0x0000000dff0d723e */ /* 0x000fe200024050ff */
[----:B------:R1:W-:Y:S01]  /*6690*/  STSM.16.M88.4 [R84], R8 ;  /* 0x0000000854007844 */ /* 0x0003e20000000200 */
[----:B------:R-:W-:Y:S02]  /*66a0*/  F2FP.TF32.F32.PACK_B R14, R14 ;  /* 0x0000000eff0e723e */ /* 0x000fe400024050ff */
[----:B------:R-:W-:Y:S05]  /*66b0*/  F2FP.TF32.F32.PACK_B R15, R15 ;  /* 0x0000000fff0f723e */ /* 0x000fea00024050ff */
[----:B------:R1:W-:Y:S01]  /*66c0*/  STSM.16.M88.4 [R85], R12 ;  /* 0x0000000c55007844 */ /* 0x0003e20000000200 */
[----:B------:R-:W-:Y:S01]  /*66d0*/  @!PT LDS RZ, [RZ] ;  /* 0x00000000fffff984 */ /* 0x000fe20000000800 */
[----:B------:R-:W-:Y:S01]  /*66e0*/  @!PT LDS RZ, [RZ] ;  /* 0x00000000fffff984 */ /* 0x000fe20000000800 */
[----:B------:R-:W-:Y:S01]  /*66f0*/  @!PT LDS RZ, [RZ] ;  /* 0x00000000fffff984 */ /* 0x000fe20000000800 */
[----:B------:R-:W-:Y:S01]  /*6700*/  @!PT LDS RZ, [RZ] ;  /* 0x00000000fffff984 */ /* 0x000fe20000000800 */
[----:B------:R2:W-:Y:S07]  /*6710*/  MEMBAR.ALL.CTA ;  /* 0x0000000000007992 */ /* 0x0005ee0000008000 */
[----:B--2---:R-:W2:Y:S02]  /*6720*/  FENCE.VIEW.ASYNC.S ;  /* 0x00000000000073c6 */ /* 0x004ea40000000000 */
[----:B--2---:R-:W-:Y:S06]  /*6730*/  BAR.SYNC.DEFER_BLOCKING 0x1, 0x80 ;  /* 0x0042000000007b1d */ /* 0x004fec0000010000 */
[----:B------:R-:W-:Y:S05]  /*6740*/  @P0 BRA `(.L_x_103) ;  /* 0x0000000000280947 */ /* 0x000fea0003800000 */
[----:B------:R-:W-:Y:S02]  /*6750*/  UIADD3 UR4, UPT, UPT, UR48, 0x400, URZ ;  /* 0x0000040030047890 */ /* 0x000fe4000fffe0ff */
[----:B------:R-:W-:Y:S01]  /*6760*/  UIADD3 UR6, UP0, UPT, UR52, 0x680, URZ ;  /* 0x0000068034067890 */ /* 0x000fe2000ff1e0ff */
[----:B------:R-:W-:Y:S03]  /*6770*/  UMOV UR43, UR36 ;  /* 0x00000024002b7c82 */ /* 0x000fe60008000000 */
[----:B------:R-:W-:Y:S01]  /*6780*/  MOV R70, UR4 ;  /* 0x0000000400467c02 */ /* 0x000fe20008000f00 */
[----:B------:R-:W-:Y:S03]  /*6790*/  UIADD3.X UR7, UPT, UPT, URZ, UR53, URZ, UP0, !UPT ;  /* 0x00000035ff077290 */ /* 0x000fe600087fe4ff */
[----:B------:R-:W-:Y:S11]  /*67a0*/  R2UR UR40, R70 ;  /* 0x00000000462872ca */ /* 0x000ff600000e0000 */
[----:B------:R-:W-:Y:S02]  /*67b0*/  @!UPT UIADD3 URZ, UPT, UPT, URZ, URZ, URZ ;  /* 0x000000fffffff290 */ /* 0x000fe4000fffe0ff */
[----:B------:R2:W-:Y:S01]  /*67c0*/  UTMASTG.3D [UR40], [UR6] ;  /* 0x00000028060073b5 */ /* 0x0005e20008010000 */
[----:B------:R0:W-:Y:S01]  /*67d0*/  UTMACMDFLUSH ;  /* 0x00000000000079b7 */ /* 0x0001e20000000000 */
[----:B--2---:R-:W-:Y:S04]  /*67e0*/  DEPBAR.LE SB0, 0x1 ;  /* 0x000080400000791a */ /* 0x004fe80000000000 */
.L_x_103:
[----:B------:R-:W-:Y:S05]  /*67f0*/  BSYNC.RECONVERGENT B0 ;  /* 0x0000000000007941 */ /* 0x000fea0003800200 */
.L_x_102:
[----:B------:R-:W-:Y:S01]  /*6800*/  BAR.SYNC.DEFER_BLOCKING 0x1, 0x80 ;  /* 0x0042000000007b1d */ /* 0x000fe20000010000 */
[----:B------:R-:W-:Y:S01]  /*6810*/  ISETP.NE.AND P1, PT, R80, RZ, PT ;  /* 0x000000ff5000720c */ /* 0x000fe20003f25270 */
[----:B------:R-:W-:Y:S01]  /*6820*/  UISETP.NE.AND UP0, UPT, UR49, URZ, UPT ;  /* 0x000000ff3100728c */ /* 0x000fe2000bf05270 */
[----:B------:R-:W-:Y:S11]  /*6830*/  LEA R2, R86, UR48, 0x3 ;  /* 0x0000003056027c11 */ /* 0x000ff6000f8e18ff */
[----:B------:R-:W-:Y:S01]  /*6840*/  @P1 SHF.L.U32 R3, RZ, 0x1f, RZ ;  /* 0x0000001fff031819 */ /* 0x000fe200000006ff */
[----:B------:R-:W-:Y:S06]  /*6850*/  BRA.U !UP0, `(.L_x_104) ;  /* 0x0000000108247547 */ /* 0x000fec000b800000 */
[----:B-1----:R-:W-:Y:S01]  /*6860*/  IMAD.U32 R4, RZ, RZ, UR51 ;  /* 0x00000033ff047e24 */ /* 0x002fe2000f8e00ff */
[----:B------:R-:W-:Y:S01]  /*6870*/  MOV R0, UR37 ;  /* 0x0000002500007c02 */ /* 0x000fe20008000f00 */
[----:B------:R-:W-:Y:S03]  /*6880*/  UIADD3 UR51, UPT, UPT, UR51, 0x1, URZ ;  /* 0x0000000133337890 */ /* 0x000fe6000fffe0ff */
[----:B------:R-:W-:Y:S01]  /*6890*/  @P1 LEA R4, R4, UR48, 0x3 ;  /* 0x0000003004041c11 */ /* 0x000fe2000f8e18ff */
[----:B------:R-:W-:Y:S04]  /*68a0*/  UISETP.NE.AND UP0, UPT, UR51, 0x4, UPT ;  /* 0x000000043300788c */ /* 0x000fe8000bf05270 */
[----:B------:R-:W-:Y:S01]  /*68b0*/  @P1 VIADD R4, R4, 0x60 ;  /* 0x0000006004041836 */ /* 0x000fe20000000000 */
[----:B------:R-:W-:Y:S04]  /*68c0*/  USEL UR51, UR51, URZ, UP0 ;  /* 0x000000ff33337287 */ /* 0x000fe80008000000 */
[----:B------:R-:W-:Y:S04]  /*68d0*/  @P1 PRMT R0, R0, 0x654, R4 ;  /* 0x0000065400001816 */ /* 0x000fe80000000004 */
[----:B------:R2:W-:Y:S04]  /*68e0*/  @P1 SYNCS.ARRIVE.TRANS64.RED.A1T0 RZ, [R0+URZ], RZ ;  /* 0x000000ff00ff19a7 */ /* 0x0005e800081004ff */
.L_x_104:
[----:B------:R-:W3:Y:S01]  /*68f0*/  @P1 SYNCS.PHASECHK.TRANS64.TRYWAIT P0, [R2+URZ+0x40], R3 ;  /* 0x00004003020015a7 */ /* 0x000ee200080011ff */
[----:B------:R-:W-:Y:S01]  /*6900*/  BSSY B1, `(.L_x_105) ;  /* 0x0000017000017945 */ /* 0x000fe20003800000 */
[----:B---3--:R-:W-:Y:S03]  /*6910*/  @P1 SEL R88, RZ, 0x1, !P0 ;  /* 0x00000001ff581807 */ /* 0x008fe60004000000 */
[----:B------:R-:W-:Y:S05]  /*6920*/  @!P1 BRA `(.L_x_106) ;  /* 0x0000000000509947 */ /* 0x000fea0003800000 */
[----:B------:R-:W-:Y:S01]  /*6930*/  ISETP.NE.AND P1, PT, R89, RZ, PT ;  /* 0x000000ff5900720c */ /* 0x000fe20003f25270 */
[----:B------:R-:W-:Y:S01]  /*6940*/  BSSY B0, `(.L_x_107) ;  /* 0x000000a000007945 */ /* 0x000fe20003800000 */
[----:B------:R-:W-:Y:S11]  /*6950*/  ISETP.NE.AND P0, PT, R88, RZ, PT ;  /* 0x000000ff5800720c */ /* 0x000ff60003f05270 */
[----:B-1----:R-:W-:Y:S04]  /*6960*/  @P1 IMAD R5, R86, 0x2000, R87 ;  /* 0x0000200056051824 */ /* 0x002fe800078e0257 */
[----:B------:R-:W-:Y:S05]  /*6970*/  @P1 VIADD R4, R5, UR48 ;  /* 0x0000003005041c36 */ /* 0x000fea0008000000 */
[----:B------:R-:W-:Y:S01]  /*6980*/  @P1 IADD3 R3, PT, PT, R90, R4, RZ ;  /* 0x000000045a031210 */ /* 0x000fe20007ffe0ff */
[----:B------:R-:W-:Y:S01]  /*6990*/  @P1 IMAD.IADD R4, R74, 0x1, R4 ;  /* 0x000000014a041824 */ /* 0x000fe200078e0204 */
[----:B------:R-:W-:Y:S06]  /*69a0*/  @P0 BRA `(.L_x_108) ;  /* 0x00000000000c0947 */ /* 0x000fec0003800000 */
[----:B--2---:R-:W-:Y:S04]  /*69b0*/  SHF.L.U32 R0, RZ, 0x1f, RZ ;  /* 0x0000001fff007819 */ /* 0x004fe800000006ff */
[----:B------:R-:W1:Y:S02]  /*69c0*/  SYNCS.PHASECHK.TRANS64.TRYWAIT P0, [R2+URZ+0x40], R0 ;  /* 0x00004000020075a7 */ /* 0x000e6400080011ff */
[----:B-1----:R-:W-:Y:S05]  /*69d0*/  @!P0 BRA `(.L_x_109) ;  /* 0x0000005000508947 */ /* 0x002fea0003800000 */
.L_x_108:
[----:B------:R-:W-:Y:S05]  /*69e0*/  BSYNC B0 ;  /* 0x0000000000007941 */ /* 0x000fea0003800000 */
.L_x_107:
[----:B------:R-:W-:Y:S02]  /*69f0*/  ISETP.NE.AND P0, PT, R89, RZ, PT ;  /* 0x000000ff5900720c */ /* 0x000fe40003f05270 */
[----:B------:R-:W-:Y:S11]  /*6a00*/  IADD3 R86, PT, PT, R86, 0x1, RZ ;  /* 0x0000000156567810 */ /* 0x000ff60007ffe0ff */
[----:B-12---:R-:W-:Y:S01]  /*6a10*/  @P0 IMAD.IADD R0, R74, 0x1, R3 ;  /* 0x000000014a000824 */ /* 0x006fe200078e0203 */
[----:B------:R-:W-:Y:S05]  /*6a20*/  @P0 WARPSYNC.ALL ;  /* 0x0000000000000948 */ /* 0x000fea0003800000 */
[----:B------:R3:W4:Y:S04]  /*6a30*/  @P0 LDSM.16.M88.4 R52, [R5+UR48+0x400] ;  /* 0x000400300534083b */ /* 0x0007280008000200 */
[----:B------:R3:W1:Y:S04]  /*6a40*/  @P0 LDSM.16.M88.4 R48, [R4+0x400] ;  /* 0x000400000430083b */ /* 0x0006680000000200 */
[----:B------:R3:W2:Y:S04]  /*6a50*/  @P0 LDSM.16.M88.4 R40, [R3+0x400] ;  /* 0x000400000328083b */ /* 0x0006a80000000200 */
[----:B------:R3:W1:Y:S02]  /*6a60*/  @P0 LDSM.16.M88.4 R44, [R0+0x400] ;  /* 0x00040000002c083b */ /* 0x0006640000000200 */
.L_x_106:
[----:B------:R-:W-:Y:S05]  /*6a70*/  BSYNC B1 ;  /* 0x0000000000017941 */ /* 0x000fea0003800000 */
.L_x_105:
[----:B--23--:R-:W-:Y:S05]  /*6a80*/  VIADD R0, R34, 0x20 ;  /* 0x0000002022007836 */ /* 0x00cfea0000000000 */
[----:B------:R-:W-:Y:S04]  /*6a90*/  SHF.R.U32.HI R0, RZ, 0x15, R0 ;  /* 0x00000015ff007819 */ /* 0x000fe80000011600 */
[----:B------:R-:W-:Y:S11]  /*6aa0*/  LOP3.LUT P0, RZ, R0, 0x3, R69, 0x48, !PT ;  /* 0x0000000300ff7812 */ /* 0x000ff60007804845 */
[----:B------:R-:W-:Y:S02]  /*6ab0*/  @!UPT UIADD3 URZ, UPT, UPT, URZ, URZ, URZ ;  /* 0x000000fffffff290 */ /* 0x000fe4000fffe0ff */
[----:B------:R-:W-:Y:S05]  /*6ac0*/  @!P0 BRA `(.L_x_110) ;  /* 0x0000000000408947 */ /* 0x000fea0003800000 */
[----:B------:R-:W2:Y:S01]  /*6ad0*/  LDCU.64 UR8, c[0x4][0x70] ;  /* 0x01000e00ff0877ac */ /* 0x000ea20008000a00 */
[----:B------:R-:W-:Y:S01]  /*6ae0*/  MOV R3, 0x0 ;  /* 0x0000000000037802 */ /* 0x000fe20000000f00 */
[----:B-1----:R-:W-:Y:S02]  /*6af0*/  HFMA2 R12, -RZ, RZ, 0, 5.9604644775390625e-08 ;  /* 0x00000001ff0c7431 */ /* 0x002fe400000001ff */
[----:B------:R-:W-:Y:S02]  /*6b00*/  IMAD.MOV.U32 R8, RZ, RZ, 0x192 ;  /* 0x00000192ff087424 */ /* 0x000fe400078e00ff */
[----:B------:R-:W-:Y:S01]  /*6b10*/  IMAD.MOV.U32 R13, RZ, RZ, RZ ;  /* 0x000000ffff0d7224 */ /* 0x000fe200078e00ff */
[----:B------:R-:W1:Y:S01]  /*6b20*/  LDCU.64 UR6, c[0x4][0x78] ;  /* 0x01000f00ff0677ac */ /* 0x000e620008000a00 */
[----:B------:R-:W3:Y:S01]  /*6b30*/  LDC.64 R2, c[0x4][R3] ;  /* 0x0100000003027b82 */ /* 0x000ee20000000a00 */
[----:B------:R-:W5:Y:S01]  /*6b40*/  LDCU.64 UR4, c[0x4][0x10] ;  /* 0x01000200ff0477ac */ /* 0x000f620008000a00 */
[----:B--2---:R-:W-:Y:S01]  /*6b50*/  MOV R5, UR9 ;  /* 0x0000000900057c02 */ /* 0x004fe20008000f00 */
[----:B------:R-:W-:Y:S01]  /*6b60*/  IMAD.U32 R4, RZ, RZ, UR8 ;  /* 0x00000008ff047e24 */ /* 0x000fe2000f8e00ff */
[----:B-1----:R-:W-:Y:S01]  /*6b70*/  MOV R7, UR7 ;  /* 0x0000000700077c02 */ /* 0x002fe20008000f00 */
[----:B------:R-:W-:Y:S01]  /*6b80*/  IMAD.U32 R6, RZ, RZ, UR6 ;  /* 0x00000006ff067e24 */ /* 0x000fe2000f8e00ff */
[----:B-----5:R-:W-:Y:S01]  /*6b90*/  MOV R11, UR5 ;  /* 0x00000005000b7c02 */ /* 0x020fe20008000f00 */
[----:B------:R-:W-:Y:S02]  /*6ba0*/  IMAD.U32 R10, RZ, RZ, UR4 ;  /* 0x00000004ff0a7e24 */ /* 0x000fe4000f8e00ff */
[----:B------:R-:W-:Y:S07]  /*6bb0*/  LEPC R20, `(.L_x_110) ;  /* 0x000000001014794e */ /* 0x000fee0000000000 */
[----:B---34-:R-:W-:Y:S05]  /*6bc0*/  CALL.ABS.NOINC R2 ;  /* 0x0000000002007343 */ /* 0x018fea0003c00000 */
.L_x_110:
[----:B------:R-:W-:Y:S01]  /*6bd0*/  ISETP.NE.AND P6, PT, R80, RZ, PT ;  /* 0x000000ff5000720c */ /* 0x000fe20003fc5270 */
[----:B------:R-:W-:Y:S05]  /*6be0*/  WARPSYNC.ALL ;  /* 0x0000000000007948 */ /* 0x000fea0003800000 */
[----:B------:R-:W-:Y:S01]  /*6bf0*/  R2UR UR4, R34 ;  /* 0x00000000220472ca */ /* 0x000fe200000e0000 */
[----:B------:R-:W-:Y:S01]  /*6c00*/  IMAD.U32 R0, RZ, RZ, UR51 ;  /* 0x00000033ff007e24 */ /* 0x000fe2000f8e00ff */
[----:B----4-:R-:W-:Y:S01]  /*6c10*/  LOP3.LUT R20, R52, 0xffffe000, RZ, 0xc0, !PT ;  /* 0xffffe00034147812 */ /* 0x010fe200078ec0ff */
[----:B------:R-:W-:Y:S01]  /*6c20*/  IMAD.U32 R21, RZ, RZ, UR37 ;  /* 0x00000025ff157e24 */ /* 0x000fe2000f8e00ff */
[----:B------:R-:W-:Y:S01]  /*6c30*/  ISETP.NE.AND P0, PT, R76, RZ, PT ;  /* 0x000000ff4c00720c */ /* 0x000fe20003f05270 */
[----:B------:R-:W-:Y:S02]  /*6c40*/  BSSY.RECONVERGENT B0, `(.L_x_111) ;  /* 0x000005b000007945 */ /* 0x000fe40003800200 */
[----:B------:R-:W-:Y:S05]  /*6c50*/  @P6 LEA R0, R0, UR48, 0x3 ;  /* 0x0000003000006c11 */ /* 0x000fea000f8e18ff */
[----:B------:R-:W-:Y:S01]  /*6c60*/  @P6 VIADD R0, R0, 0x60 ;  /* 0x0000006000006836 */ /* 0x000fe20000000000 */
[----:B-1----:R-:W1:Y:S04]  /*6c70*/  LDTM.16dp128bit.x8 R4, tmem[UR4+0x20] ;  /* 0x00002004000479ee */ /* 0x002e680008180000 */
[----:B------:R-:W-:Y:S01]  /*6c80*/  @P6 PRMT R21, R21, 0x654, R0 ;  /* 0x0000065415156816 */ /* 0x000fe20000000000 */
[C---:B-1----:R-:W-:Y:S01]  /*6c90*/  FMUL R0, R33.reuse, R4 ;  /* 0x0000000421007220 */ /* 0x042fe20000400000 */
[C---:B------:R-:W-:Y:S01]  /*6ca0*/  FMUL R4, R33.reuse, R8 ;  /* 0x0000000821047220 */ /* 0x040fe20000400000 */
[C---:B------:R-:W-:Y:S01]  /*6cb0*/  FMUL R8, R33.reuse, R12 ;  /* 0x0000000c21087220 */ /* 0x040fe20000400000 */
[----:B------:R-:W-:Y:S01]  /*6cc0*/  FMUL R12, R33, R16 ;  /* 0x00000010210c7220 */ /* 0x000fe20000400000 */
[----:B------:R-:W-:Y:S01]  /*6cd0*/  LOP3.LUT R16, R53, 0xffffe000, RZ, 0xc0, !PT ;  /* 0xffffe00035107812 */ /* 0x000fe200078ec0ff */
[C---:B------:R-:W-:Y:S01]  /*6ce0*/  FMUL R2, R33.reuse, R5 ;  /* 0x0000000521027220 */ /* 0x040fe20000400000 */
[C---:B------:R-:W-:Y:S01]  /*6cf0*/  FMUL R3, R33.reuse, R6 ;  /* 0x0000000621037220 */ /* 0x040fe20000400000 */
[----:B------:R-:W-:Y:S01]  /*6d00*/  FMUL R5, R33, R9 ;  /* 0x0000000921057220 */ /* 0x000fe20000400000 */
[----:B------:R-:W-:Y:S01]  /*6d10*/  FFMA R36, R35, R20, R0 ;  /* 0x0000001423247223 */ /* 0x000fe20000000000 */
[----:B------:R-:W-:Y:S01]  /*6d20*/  LOP3.LUT R0, R54, 0xffffe000, RZ, 0xc0, !PT ;  /* 0xffffe00036007812 */ /* 0x000fe200078ec0ff */
[C---:B------:R-:W-:Y:S01]  /*6d30*/  FMUL R6, R33.reuse, R10 ;  /* 0x0000000a21067220 */ /* 0x040fe20000400000 */
[C---:B------:R-:W-:Y:S01]  /*6d40*/  FMUL R9, R33.reuse, R13 ;  /* 0x0000000d21097220 */ /* 0x040fe20000400000 */
[C---:B------:R-:W-:Y:S01]  /*6d50*/  FMUL R10, R33.reuse, R14 ;  /* 0x0000000e210a7220 */ /* 0x040fe20000400000 */
[----:B------:R-:W-:Y:S01]  /*6d60*/  F2FP.TF32.F32.PACK_B R36, R36 ;  /* 0x00000024ff24723e */ /* 0x000fe200024050ff */
[----:B------:R-:W-:Y:S01]  /*6d70*/  FMUL R13, R33, R17 ;  /* 0x00000011210d7220 */ /* 0x000fe20000400000 */
[----:B------:R-:W-:Y:S01]  /*6d80*/  LOP3.LUT R17, R55, 0xffffe000, RZ, 0xc0, !PT ;  /* 0xffffe00037117812 */ /* 0x000fe200078ec0ff */
[----:B------:R-:W-:Y:S01]  /*6d90*/  FMUL R14, R33, R18 ;  /* 0x00000012210e7220 */ /* 0x000fe20000400000 */
[----:B------:R-:W-:Y:S01]  /*6da0*/  LOP3.LUT R18, R48, 0xffffe000, RZ, 0xc0, !PT ;  /* 0xffffe00030127812 */ /* 0x000fe200078ec0ff */
[----:B------:R-:W-:Y:S01]  /*6db0*/  FFMA R37, R35, R16, R2 ;  /* 0x0000001023257223 */ /* 0x000fe20000000002 */
[----:B------:R-:W-:Y:S01]  /*6dc0*/  LOP3.LUT R2, R49, 0xffffe000, RZ, 0xc0, !PT ;  /* 0xffffe00031027812 */ /* 0x000fe200078ec0ff */
[----:B------:R-:W-:Y:S01]  /*6dd0*/  FMUL R7, R33, R7 ;  /* 0x0000000721077220 */ /* 0x000fe20000400000 */
[----:B------:R-:W-:Y:S01]  /*6de0*/  LOP3.LUT R16, R41, 0xffffe000, RZ, 0xc0, !PT ;  /* 0xffffe00029107812 */ /* 0x000fe200078ec0ff */
[C---:B------:R-:W-:Y:S01]  /*6df0*/  FFMA R38, R35.reuse, R0, R3 ;  /* 0x0000000023267223 */ /* 0x040fe20000000003 */
[----:B------:R-:W-:Y:S01]  /*6e00*/  LOP3.LUT R0, R50, 0xffffe000, RZ, 0xc0, !PT ;  /* 0xffffe00032007812 */ /* 0x000fe200078ec0ff */
[C---:B------:R-:W-:Y:S01]  /*6e10*/  FFMA R39, R35.reuse, R17, R7 ;  /* 0x0000001123277223 */ /* 0x040fe20000000007 */
[----:B------:R-:W-:Y:S01]  /*6e20*/  LOP3.LUT R3, R40, 0xffffe000, RZ, 0xc0, !PT ;  /* 0xffffe00028037812 */ /* 0x000fe200078ec0ff */
[C---:B------:R-:W-:Y:S01]  /*6e30*/  FFMA R4, R35.reuse, R18, R4 ;  /* 0x0000001223047223 */ /* 0x040fe20000000004 */
[----:B------:R-:W-:Y:S01]  /*6e40*/  F2FP.TF32.F32.PACK_B R37, R37 ;  /* 0x00000025ff25723e */ /* 0x000fe200024050ff */
[----:B------:R-:W-:Y:S01]  /*6e50*/  FFMA R5, R35, R2, R5 ;  /* 0x0000000223057223 */ /* 0x000fe20000000005 */
[----:B------:R-:W-:Y:S01]  /*6e60*/  LOP3.LUT R2, R51, 0xffffe000, RZ, 0xc0, !PT ;  /* 0xffffe00033027812 */ /* 0x000fe200078ec0ff */
[----:B------:R-:W-:Y:S01]  /*6e70*/  FMUL R11, R33, R11 ;  /* 0x0000000b210b7220 */ /* 0x000fe20000400000 */
[----:B------:R-:W-:Y:S01]  /*6e80*/  F2FP.TF32.F32.PACK_B R38, R38 ;  /* 0x00000026ff26723e */ /* 0x000fe200024050ff */
[C---:B------:R-:W-:Y:S01]  /*6e90*/  FFMA R6, R35.reuse, R0, R6 ;  /* 0x0000000023067223 */ /* 0x040fe20000000006 */
[----:B------:R-:W-:Y:S01]  /*6ea0*/  LOP3.LUT R0, R42, 0xffffe000, RZ, 0xc0, !PT ;  /* 0xffffe0002a007812 */ /* 0x000fe200078ec0ff */
[----:B------:R-:W-:Y:S01]  /*6eb0*/  FFMA R7, R35, R2, R11 ;  /* 0x0000000223077223 */ /* 0x000fe2000000000b */
[----:B------:R-:W-:Y:S01]  /*6ec0*/  LOP3.LUT R2, R43, 0xffffe000, RZ, 0xc0, !PT ;  /* 0xffffe0002b027812 */ /* 0x000fe200078ec0ff */
[----:B------:R-:W-:Y:S01]  /*6ed0*/  FFMA R8, R35, R3, R8 ;  /* 0x0000000323087223 */ /* 0x000fe20000000008 */
[----:B------:R-:W-:Y:S01]  /*6ee0*/  LOP3.LUT R3, R45, 0xffffe000, RZ, 0xc0, !PT ;  /* 0xffffe0002d037812 */ /* 0x000fe200078ec0ff */
[----:B------:R-:W-:Y:S01]  /*6ef0*/  FFMA R9, R35, R16, R9 ;  /* 0x0000001023097223 */ /* 0x000fe20000000009 */
[----:B------:R-:W-:Y:S01]  /*6f00*/  F2FP.TF32.F32.PACK_B R39, R39 ;  /* 0x00000027ff27723e */ /* 0x000fe200024050ff */
[----:B------:R-:W-:Y:S01]  /*6f10*/  FMUL R15, R33, R15 ;  /* 0x0000000f210f7220 */ /* 0x000fe20000400000 */
[----:B------:R-:W-:Y:S01]  /*6f20*/  LOP3.LUT R16, R46, 0xffffe000, RZ, 0xc0, !PT ;  /* 0xffffe0002e107812 */ /* 0x000fe200078ec0ff */
[C---:B------:R-:W-:Y:S01]  /*6f30*/  FFMA R10, R35.reuse, R0, R10 ;  /* 0x00000000230a7223 */ /* 0x040fe2000000000a */
        /* <DEDUP_REMOVED lines=8> */
[----:B------:R-:W-:Y:S01]  /*6fc0*/  F2FP.TF32.F32.PACK_B R6, R6 ;  /* 0x00000006ff06723e */ /* 0x000fe200024050ff */
[C---:B------:R-:W-:Y:S01]  /*6fd0*/  FFMA R13, R35.reuse, R3, R13 ;  /* 0x00000003230d7223 */ /* 0x040fe2000000000d */
[----:B------:R-:W-:Y:S01]  /*6fe0*/  F2FP.TF32.F32.PACK_B R7, R7 ;  /* 0x00000007ff07723e */ /* 0x000fe200024050ff */
[C---:B------:R-:W-:Y:S01]  /*6ff0*/  FFMA R14, R35.reuse, R16, R14 ;  /* 0x00000010230e7223 */ /* 0x040fe2000000000e */
[----:B------:R-:W-:Y:S01]  /*7000*/  FFMA R15, R35, R2, R19 ;  /* 0x00000002230f7223 */ /* 0x000fe20000000013 */
[----:B------:R-:W-:Y:S02]  /*7010*/  F2FP.TF32.F32.PACK_B R8, R8 ;  /* 0x00000008ff08723e */ /* 0x000fe400024050ff */
[----:B------:R1:W-:Y:S01]  /*7020*/  STSM.16.M88.4 [R81+0x2400], R4 ;  /* 0x0024000451007844 */ /* 0x0003e20000000200 */
[----:B------:R-:W-:Y:S02]  /*7030*/  F2FP.TF32.F32.PACK_B R9, R9 ;  /* 0x00000009ff09723e */ /* 0x000fe400024050ff */
[----:B------:R-:W-:Y:S02]  /*7040*/  F2FP.TF32.F32.PACK_B R10, R10 ;  /* 0x0000000aff0a723e */ /* 0x000fe400024050ff */
[----:B------:R-:W-:Y:S02]  /*7050*/  F2FP.TF32.F32.PACK_B R11, R11 ;  /* 0x0000000bff0b723e */ /* 0x000fe400024050ff */
[----:B------:R-:W-:Y:S02]  /*7060*/  F2FP.TF32.F32.PACK_B R12, R12 ;  /* 0x0000000cff0c723e */ /* 0x000fe400024050ff */
[----:B------:R-:W-:Y:S01]  /*7070*/  F2FP.TF32.F32.PACK_B R13, R13 ;  /* 0x0000000dff0d723e */ /* 0x000fe200024050ff */
[----:B------:R1:W-:Y:S01]  /*7080*/  STSM.16.M88.4 [R84+0x2000], R8 ;  /* 0x0020000854007844 */ /* 0x0003e20000000200 */
[----:B------:R-:W-:Y:S02]  /*7090*/  F2FP.TF32.F32.PACK_B R14, R14 ;  /* 0x0000000eff0e723e */ /* 0x000fe400024050ff */
[----:B------:R-:W-:Y:S02]  /*70a0*/  F2FP.TF32.F32.PACK_B R15, R15 ;  /* 0x0000000fff0f723e */ /* 0x000fe400024050ff */
[----:B------:R-:W-:Y:S02]  /*70b0*/  LEA R0, R86, UR48, 0x3 ;  /* 0x0000003056007c11 */ /* 0x000fe4000f8e18ff */
[----:B------:R-:W-:Y:S01]  /*70c0*/  @P6 SHF.L.U32 R2, RZ, 0x1f, RZ ;  /* 0x0000001fff026819 */ /* 0x000fe200000006ff */
[----:B------:R1:W-:Y:S01]  /*70d0*/  STSM.16.M88.4 [R85+0x2000], R12 ;  /* 0x0020000c55007844 */ /* 0x0003e20000000200 */
        /* <DEDUP_REMOVED lines=8> */
[----:B------:R-:W-:Y:S02]  /*7160*/  UIADD3 UR8, UP0, UPT, UR52, 0x680, URZ ;  /* 0x0000068034087890 */ /* 0x000fe4000ff1e0ff */
[----:B------:R-:W-:Y:S02]  /*7170*/  UIADD3 UR5, UPT, UPT, UR41, 0x20, URZ ;  /* 0x0000002029057890 */ /* 0x000fe4000fffe0ff */
[----:B------:R-:W-:Y:S02]  /*7180*/  UIADD3 UR4, UPT, UPT, UR48, 0x2400, URZ ;  /* 0x0000240030047890 */ /* 0x000fe4000fffe0ff */
[----:B------:R-:W-:Y:S01]  /*7190*/  UIADD3.X UR9, UPT, UPT, URZ, UR53, URZ, UP0, !UPT ;  /* 0x00000035ff097290 */ /* 0x000fe200087fe4ff */
[----:B------:R-:W-:Y:S01]  /*71a0*/  UMOV UR6, UR42 ;  /* 0x0000002a00067c82 */ /* 0x000fe20008000000 */
[----:B------:R-:W-:Y:S07]  /*71b0*/  UMOV UR7, UR36 ;  /* 0x0000002400077c82 */ /* 0x000fee0008000000 */
[----:B------:R2:W-:Y:S01]  /*71c0*/  UTMASTG.3D [UR4], [UR8] ;  /* 0x00000004080073b5 */ /* 0x0005e20008010000 */
[----:B------:R0:W-:Y:S01]  /*71d0*/  UTMACMDFLUSH ;  /* 0x00000000000079b7 */ /* 0x0001e20000000000 */
[----:B--2---:R-:W-:Y:S04]  /*71e0*/  DEPBAR.LE SB0, 0x1 ;  /* 0x000080400000791a */ /* 0x004fe80000000000 */
.L_x_112:
[----:B------:R-:W-:Y:S05]  /*71f0*/  BSYNC.RECONVERGENT B0 ;  /* 0x0000000000007941 */ /* 0x000fea0003800200 */
.L_x_111:
[----:B------:R-:W-:Y:S01]  /*7200*/  BAR.SYNC.DEFER_BLOCKING 0x1, 0x80 ;  /* 0x0042000000007b1d */ /* 0x000fe20000010000 */
[----:B------:R-:W-:Y:S04]  /*7210*/  UIADD3 UR40, UPT, UPT, UR51, 0x1, URZ ;  /* 0x0000000133287890 */ /* 0x000fe8000fffe0ff */
[----:B------:R-:W-:Y:S04]  /*7220*/  UISETP.NE.AND UP0, UPT, UR40, 0x4, UPT ;  /* 0x000000042800788c */ /* 0x000fe8000bf05270 */
[----:B------:R-:W-:Y:S01]  /*7230*/  USEL UR40, UR40, URZ, UP0 ;  /* 0x000000ff28287287 */ /* 0x000fe20008000000 */
[----:B------:R2:W-:Y:S01]  /*7240*/  @P6 SYNCS.ARRIVE.TRANS64.RED.A1T0 RZ, [R21+URZ], RZ ;  /* 0x000000ff15ff69a7 */ /* 0x0005e200081004ff */
[----:B------:R-:W-:Y:S01]  /*7250*/  BSSY B1, `(.L_x_113) ;  /* 0x0000018000017945 */ /* 0x000fe20003800000 */
[----:B------:R-:W3:Y:S02]  /*7260*/  @P6 SYNCS.PHASECHK.TRANS64.TRYWAIT P0, [R0+URZ+0x40], R2 ;  /* 0x00004002000065a7 */ /* 0x000ee400080011ff */
[----:B---3--:R-:W-:Y:S01]  /*7270*/  @P6 SEL R88, RZ, 0x1, !P0 ;  /* 0x00000001ff586807 */ /* 0x008fe20004000000 */
[----:B--2---:R-:W-:Y:S06]  /*7280*/  @!P6 BRA `(.L_x_114) ;  /* 0x000000000050e947 */ /* 0x004fec0003800000 */
        /* <DEDUP_REMOVED lines=8> */
[----:B------:R-:W-:Y:S04]  /*7310*/  SHF.L.U32 R5, RZ, 0x1f, RZ ;  /* 0x0000001fff057819 */ /* 0x000fe800000006ff */
[----:B------:R-:W1:Y:S02]  /*7320*/  SYNCS.PHASECHK.TRANS64.TRYWAIT P0, [R0+URZ+0x40], R5 ;  /* 0x00004005000075a7 */ /* 0x000e6400080011ff */
[----:B-1----:R-:W-:Y:S05]  /*7330*/  @!P0 BRA `(.L_x_117) ;  /* 0x00000048000c8947 */ /* 0x002fea0003800000 */
.L_x_116:
[----:B------:R-:W-:Y:S05]  /*7340*/  BSYNC B0 ;  /* 0x0000000000007941 */ /* 0x000fea0003800000 */
.L_x_115:
[----:B------:R-:W-:Y:S02]  /*7350*/  ISETP.NE.AND P0, PT, R89, RZ, PT ;  /* 0x000000ff5900720c */ /* 0x000fe40003f05270 */
[----:B------:R-:W-:Y:S11]  /*7360*/  IADD3 R86, PT, PT, R86, 0x1, RZ ;  /* 0x0000000156567810 */ /* 0x000ff60007ffe0ff */
[----:B-1----:R-:W-:Y:S01]  /*7370*/  @P0 IMAD.IADD R0, R74, 0x1, R2 ;  /* 0x000000014a000824 */ /* 0x002fe200078e0202 */
[----:B------:R-:W-:Y:S05]  /*7380*/  @P0 WARPSYNC.ALL ;  /* 0x0000000000000948 */ /* 0x000fea0003800000 */
[----:B------:R2:W3:Y:S04]  /*7390*/  @P0 LDSM.16.M88.4 R52, [R4+UR48+0x400] ;  /* 0x000400300434083b */ /* 0x0004e80008000200 */
[----:B------:R2:W4:Y:S04]  /*73a0*/  @P0 LDSM.16.M88.4 R48, [R3+0x400] ;  /* 0x000400000330083b */ /* 0x0005280000000200 */
[----:B------:R2:W1:Y:S04]  /*73b0*/  @P0 LDSM.16.M88.4 R40, [R2+0x400] ;  /* 0x000400000228083b */ /* 0x0004680000000200 */
[----:B------:R2:W1:Y:S02]  /*73c0*/  @P0 LDSM.16.M88.4 R44, [R0+0x400] ;  /* 0x00040000002c083b */ /* 0x0004640000000200 */
.L_x_114:
[----:B------:R-:W-:Y:S05]  /*73d0*/  BSYNC B1 ;  /* 0x0000000000017941 */ /* 0x000fea0003800000 */
.L_x_113:
[----:B--2---:R-:W-:Y:S05]  /*73e0*/  VIADD R0, R34, 0x40 ;  /* 0x0000004022007836 */ /* 0x004fea0000000000 */
        /* <DEDUP_REMOVED lines=20> */
.L_x_118:
[----:B------:R-:W-:Y:S01]  /*7530*/  ISETP.NE.AND P6, PT, R80, RZ, PT ;  /* 0x000000ff5000720c */ /* 0x000fe20003fc5270 */
[----:B------:R-:W-:Y:S05]  /*7540*/  WARPSYNC.ALL ;  /* 0x0000000000007948 */ /* 0x000fea0003800000 */
[----:B------:R-:W-:Y:S01]  /*7550*/  R2UR UR4, R34 ;  /* 0x00000000220472ca */ /* 0x000fe200000e0000 */
[----:B------:R-:W-:Y:S01]  /*7560*/  IMAD.U32 R0, RZ, RZ, UR40 ;  /* 0x00000028ff007e24 */ /* 0x000fe2000f8e00ff */
[----:B---3--:R-:W-:Y:S01]  /*7570*/  LOP3.LUT R20, R52, 0xffffe000, RZ, 0xc0, !PT ;  /* 0xffffe00034147812 */ /* 0x008fe200078ec0ff */
        /* <DEDUP_REMOVED lines=24> */
[----:B----4-:R-:W-:Y:S01]  /*7700*/  LOP3.LUT R18, R48, 0xffffe000, RZ, 0xc0, !PT ;  /* 0xffffe00030127812 */ /* 0x010fe200078ec0ff */
        /* <DEDUP_REMOVED lines=68> */
.L_x_120:
[----:B------:R-:W-:Y:S05]  /*7b50*/  BSYNC.RECONVERGENT B0 ;  /* 0x0000000000007941 */ /* 0x000fea0003800200 */
.L_x_119:
[----:B------:R-:W-:Y:S01]  /*7b60*/  BAR.SYNC.DEFER_BLOCKING 0x1, 0x80 ;  /* 0x0042000000007b1d */ /* 0x000fe20000010000 */
[----:B------:R-:W-:Y:S01]  /*7b70*/  UIADD3 UR43, UPT, UPT, UR40, 0x1, URZ ;  /* 0x00000001282b7890 */ /* 0x000fe2000fffe0ff */
[----:B------:R-:W-:Y:S03]  /*7b80*/  HFMA2 R91, -RZ, RZ, 0, 0 ;  /* 0x00000000ff5b7431 */ /* 0x000fe600000001ff */
        /* <DEDUP_REMOVED lines=18> */
.L_x_124:
[----:B------:R-:W-:Y:S05]  /*7cb0*/  BSYNC B0 ;  /* 0x0000000000007941 */ /* 0x000fea0003800000 */
.L_x_123:
[----:B------:R-:W-:Y:S01]  /*7cc0*/  ISETP.NE.AND P0, PT, R89, RZ, PT ;  /* 0x000000ff5900720c */ /* 0x000fe20003f05270 */
[----:B------:R-:W-:Y:S11]  /*7cd0*/  VIADD R86, R86, 0x1 ;  /* 0x0000000156567836 */ /* 0x000ff60000000000 */
[----:B------:R-:W-:Y:S01]  /*7ce0*/  @!UPT UIADD3 URZ, UPT, UPT, URZ, URZ, URZ ;  /* 0x000000fffffff290 */ /* 0x000fe2000fffe0ff */
[----:B-1----:R-:W-:Y:S01]  /*7cf0*/  @P0 IMAD.IADD R0, R74, 0x1, R2 ;  /* 0x000000014a000824 */ /* 0x002fe200078e0202 */
[----:B------:R-:W-:Y:S05]  /*7d00*/  @P0 WARPSYNC.ALL ;  /* 0x0000000000000948 */ /* 0x000fea0003800000 */
[----:B------:R2:W3:Y:S04]  /*7d10*/  @P0 LDSM.16.M88.4 R52, [R4+UR48+0x400] ;  /* 0x000400300434083b */ /* 0x0004e80008000200 */
[----:B------:R2:W4:Y:S04]  /*7d20*/  @P0 LDSM.16.M88.4 R48, [R3+0x400] ;  /* 0x000400000330083b */ /* 0x0005280000000200 */
[----:B------:R2:W1:Y:S04]  /*7d30*/  @P0 LDSM.16.M88.4 R40, [R2+0x400] ;  /* 0x000400000228083b */ /* 0x0004680000000200 */
[----:B------:R2:W1:Y:S01]  /*7d40*/  @P0 LDSM.16.M88.4 R44, [R0+0x400] ;  /* 0x00040000002c083b */ /* 0x0004620000000200 */
[C---:B------:R-:W-:Y:S04]  /*7d50*/  ISETP.NE.AND P0, PT, R86.reuse, 0x4, PT ;  /* 0x000000045600780c */ /* 0x040fe80003f05270 */
[----:B------:R-:W-:Y:S02]  /*7d60*/  SEL R86, R86, RZ, P0 ;  /* 0x000000ff56567207 */ /* 0x000fe40000000000 */
[----:B------:R-:W-:Y:S02]  /*7d70*/  SEL R91, RZ, 0x1, P0 ;  /* 0x00000001ff5b7807 */ /* 0x000fe40000000000 */
.L_x_122:
[----:B------:R-:W-:Y:S05]  /*7d80*/  BSYNC B1 ;  /* 0x0000000000017941 */ /* 0x000fea0003800000 */
.L_x_121:
        /* <DEDUP_REMOVED lines=21> */
.L_x_126:
        /* <DEDUP_REMOVED lines=79> */
[----:B------:R-:W-:Y:S01]  /*83d0*/  @P6 SHF.L.U32 R2, R91, 0x1f, RZ ;  /* 0x0000001f5b026819 */ /* 0x000fe200000006ff */
        /* <DEDUP_REMOVED lines=18> */
.L_x_128:
[----:B------:R-:W-:Y:S05]  /*8500*/  BSYNC.RECONVERGENT B0 ;  /* 0x0000000000007941 */ /* 0x000fea0003800200 */
.L_x_127:
        /* <DEDUP_REMOVED lines=17> */
[----:B------:R-:W-:Y:S04]  /*8620*/  SHF.L.U32 R5, R91, 0x1f, RZ ;  /* 0x0000001f5b057819 */ /* 0x000fe800000006ff */
[----:B------:R-:W1:Y:S02]  /*8630*/  SYNCS.PHASECHK.TRANS64.TRYWAIT P0, [R0+URZ+0x40], R5 ;  /* 0x00004005000075a7 */ /* 0x000e6400080011ff */
[----:B-1----:R-:W-:Y:S05]  /*8640*/  @!P0 BRA `(.L_x_133) ;  /* 0x0000003400708947 */ /* 0x002fea0003800000 */
.L_x_132:
[----:B------:R-:W-:Y:S05]  /*8650*/  BSYNC B0 ;  /* 0x0000000000007941 */ /* 0x000fea0003800000 */
.L_x_131:
[----:B------:R-:W-:Y:S01]  /*8660*/  ISETP.NE.AND P0, PT, R89, RZ, PT ;  /* 0x000000ff5900720c */ /* 0x000fe20003f05270 */
[----:B------:R-:W-:Y:S11]  /*8670*/  VIADD R86, R86, 0x1 ;  /* 0x0000000156567836 */ /* 0x000ff60000000000 */
[----:B------:R-:W-:Y:S01]  /*8680*/  @!UPT UIADD3 URZ, UPT, UPT, URZ, URZ, URZ ;  /* 0x000000fffffff290 */ /* 0x000fe2000fffe0ff */
[----:B-1----:R-:W-:Y:S01]  /*8690*/  @P0 IMAD.IADD R0, R74, 0x1, R2 ;  /* 0x000000014a000824 */ /* 0x002fe200078e0202 */
[----:B------:R-:W-:Y:S05]  /*86a0*/  @P0 WARPSYNC.ALL ;  /* 0x0000000000000948 */ /* 0x000fea0003800000 */
[----:B------:R-:W2:Y:S04]  /*86b0*/  @P0 LDSM.16.M88.4 R52, [R4+UR48+0x400] ;  /* 0x000400300434083b */ /* 0x000ea80008000200 */
[----:B------:R-:W3:Y:S04]  /*86c0*/  @P0 LDSM.16.M88.4 R48, [R3+0x400] ;  /* 0x000400000330083b */ /* 0x000ee80000000200 */
[----:B------:R-:W4:Y:S04]  /*86d0*/  @P0 LDSM.16.M88.4 R40, [R2+0x400] ;  /* 0x000400000228083b */ /* 0x000f280000000200 */
[----:B------:R1:W2:Y:S01]  /*86e0*/  @P0 LDSM.16.M88.4 R44, [R0+0x400] ;  /* 0x00040000002c083b */ /* 0x0002a20000000200 */
[C---:B------:R-:W-:Y:S04]  /*86f0*/  ISETP.NE.AND P0, PT, R86.reuse, 0x4, PT ;  /* 0x000000045600780c */ /* 0x040fe80003f05270 */
[----:B------:R-:W-:Y:S02]  /*8700*/  SEL R86, R86, RZ, P0 ;  /* 0x000000ff56567207 */ /* 0x000fe40000000000 */
[----:B-1----:R-:W-:Y:S04]  /*8710*/  SEL R0, RZ, 0x1, P0 ;  /* 0x00000001ff007807 */ /* 0x002fe80000000000 */
[----:B------:R-:W-:Y:S02]  /*8720*/  LOP3.LUT R91, R91, R0, RZ, 0x3c, !PT ;  /* 0x000000005b5b7212 */ /* 0x000fe400078e3cff */
.L_x_130:
[----:B------:R-:W-:Y:S05]  /*8730*/  BSYNC B1 ;  /* 0x0000000000017941 */ /* 0x000fea0003800000 */
.L_x_129:
[----:B------:R-:W-:Y:S05]  /*8740*/  VIADD R0, R34, 0x80 ;  /* 0x0000008022007836 */ /* 0x000fea0000000000 */
[----:B------:R-:W-:Y:S04]  /*8750*/  SHF.R.U32.HI R0, RZ, 0x15, R0 ;  /* 0x00000015ff007819 */ /* 0x000fe80000011600 */
[----:B------:R-:W-:Y:S11]  /*8760*/  LOP3.LUT P0, RZ, R0, 0x3, R69, 0x48, !PT ;  /* 0x0000000300ff7812 */ /* 0x000ff60007804845 */
[----:B------:R-:W-:Y:S02]  /*8770*/  @!UPT UIADD3 URZ, UPT, UPT, URZ, URZ, URZ ;  /* 0x000000fffffff290 */ /* 0x000fe4000fffe0ff */
[----:B------:R-:W-:Y:S05]  /*8780*/  @!P0 BRA `(.L_x_134) ;  /* 0x0000000000408947 */ /* 0x000fea0003800000 */
[----:B------:R-:W5:Y:S01]  /*8790*/  LDCU.64 UR8, c[0x4][0x70] ;  /* 0x01000e00ff0877ac */ /* 0x000f620008000a00 */
[----:B------:R-:W-:Y:S01]  /*87a0*/  MOV R3, 0x0 ;  /* 0x0000000000037802 */ /* 0x000fe20000000f00 */
[----:B-1----:R-:W-:Y:S02]  /*87b0*/  HFMA2 R12, -RZ, RZ, 0, 5.9604644775390625e-08 ;  /* 0x00000001ff0c7431 */ /* 0x002fe400000001ff */
[----:B------:R-:W-:Y:S02]  /*87c0*/  IMAD.MOV.U32 R8, RZ, RZ, 0x192 ;  /* 0x00000192ff087424 */ /* 0x000fe400078e00ff */
[----:B------:R-:W-:Y:S01]  /*87d0*/  IMAD.MOV.U32 R13, RZ, RZ, RZ ;  /* 0x000000ffff0d7224 */ /* 0x000fe200078e00ff */
[----:B------:R-:W1:Y:S01]  /*87e0*/  LDCU.64 UR6, c[0x4][0x78] ;  /* 0x01000f00ff0677ac */ /* 0x000e620008000a00 */
[----:B------:R-:W2:Y:S01]  /*87f0*/  LDC.64 R2, c[0x4][R3] ;  /* 0x0100000003027b82 */ /* 0x000ea20000000a00 */
[----:B------:R-:W3:Y:S01]  /*8800*/  LDCU.64 UR4, c[0x4][0x10] ;  /* 0x01000200ff0477ac */ /* 0x000ee20008000a00 */
[----:B-----5:R-:W-:Y:S01]  /*8810*/  MOV R5, UR9 ;  /* 0x0000000900057c02 */ /* 0x020fe20008000f00 */
[----:B------:R-:W-:Y:S01]  /*8820*/  IMAD.U32 R4, RZ, RZ, UR8 ;  /* 0x00000008ff047e24 */ /* 0x000fe2000f8e00ff */
[----:B-1----:R-:W-:Y:S01]  /*8830*/  MOV R7, UR7 ;  /* 0x0000000700077c02 */ /* 0x002fe20008000f00 */
[----:B------:R-:W-:Y:S01]  /*8840*/  IMAD.U32 R6, RZ, RZ, UR6 ;  /* 0x00000006ff067e24 */ /* 0x000fe2000f8e00ff */
[----:B---3--:R-:W-:Y:S01]  /*8850*/  MOV R11, UR5 ;  /* 0x00000005000b7c02 */ /* 0x008fe20008000f00 */
[----:B------:R-:W-:Y:S02]  /*8860*/  IMAD.U32 R10, RZ, RZ, UR4 ;  /* 0x00000004ff0a7e24 */ /* 0x000fe4000f8e00ff */
[----:B------:R-:W-:Y:S07]  /*8870*/  LEPC R20, `(.L_x_134) ;  /* 0x000000001014794e */ /* 0x000fee0000000000 */
[----:B--2-4-:R-:W-:Y:S05]  /*8880*/  CALL.ABS.NOINC R2 ;  /* 0x0000000002007343 */ /* 0x014fea0003c00000 */
.L_x_134:
[----:B------:R-:W-:Y:S01]  /*8890*/  ISETP.NE.AND P6, PT, R80, RZ, PT ;  /* 0x000000ff5000720c */ /* 0x000fe20003fc5270 */
[----:B------:R-:W-:Y:S05]  /*88a0*/  WARPSYNC.ALL ;  /* 0x0000000000007948 */ /* 0x000fea0003800000 */
[----:B------:R-:W-:Y:S01]  /*88b0*/  R2UR UR4, R34 ;  /* 0x00000000220472ca */ /* 0x000fe200000e0000 */
[----:B------:R-:W-:Y:S01]  /*88c0*/  IMAD.U32 R0, RZ, RZ, UR40 ;  /* 0x00000028ff007e24 */ /* 0x000fe2000f8e00ff */
[----:B--2---:R-:W-:Y:S01]  /*88d0*/  LOP3.LUT R20, R52, 0xffffe000, RZ, 0xc0, !PT ;  /* 0xffffe00034147812 */ /* 0x004fe200078ec0ff */
        /* <DEDUP_REMOVED lines=24> */
[----:B---3--:R-:W-:Y:S01]  /*8a60*/  LOP3.LUT R18, R48, 0xffffe000, RZ, 0xc0, !PT ;  /* 0xffffe00030127812 */ /* 0x008fe200078ec0ff */
[----:B------:R-:W-:Y:S01]  /*8a70*/  FFMA R37, R35, R16, R2 ;  /* 0x0000001023257223 */ /* 0x000fe20000000002 */
[----:B------:R-:W-:Y:S01]  /*8a80*/  LOP3.LUT R2, R49, 0xffffe000, RZ, 0xc0, !PT ;  /* 0xffffe00031027812 */ /* 0x000fe200078ec0ff */
[----:B------:R-:W-:Y:S01]  /*8a90*/  FMUL R7, R33, R7 ;  /* 0x0000000721077220 */ /* 0x000fe20000400000 */
[----:B----4-:R-:W-:Y:S01]  /*8aa0*/  LOP3.LUT R16, R41, 0xffffe000, RZ, 0xc0, !PT ;  /* 0xffffe00029107812 */ /* 0x010fe200078ec0ff */
        /* <DEDUP_REMOVED lines=43> */
[----:B------:R-:W-:Y:S02]  /*8d60*/  F2FP.TF32.F32.PACK_B R15, R15 ;  /* 0x0000000fff0f723e */ /* 0x000fe400024050ff */
[----:B------:R-:W-:Y:S02]  /*8d70*/  LEA R0, R86, UR48, 0x3 ;  /* 0x0000003056007c11 */ /* 0x000fe4000f8e18ff */
[----:B------:R-:W-:Y:S01]  /*8d80*/  @P6 SHF.L.U32 R2, R91, 0x1f, RZ ;  /* 0x0000001f5b026819 */ /* 0x000fe200000006ff */
        /* <DEDUP_REMOVED lines=10> */
[----:B------:R-:W-:Y:S02]  /*8e30*/  UIADD3 UR8, UP0, UPT, UR52, 0x680, URZ ;  /* 0x0000068034087890 */ /* 0x000fe4000ff1e0ff */
[----:B------:R-:W-:Y:S02]  /*8e40*/  UIADD3 UR5, UPT, UPT, UR41, 0x80, URZ ;  /* 0x0000008029057890 */ /* 0x000fe4000fffe0ff */
[----:B------:R-:W-:Y:S01]  /*8e50*/  MOV R70, UR10 ;  /* 0x0000000a00467c02 */ /* 0x000fe20008000f00 */
[----:B------:R-:W-:Y:S01]  /*8e60*/  UIADD3.X UR9, UPT, UPT, URZ, UR53, URZ, UP0, !UPT ;  /* 0x00000035ff097290 */ /* 0x000fe200087fe4ff */
[----:B------:R-:W-:Y:S02]  /*8e70*/  UMOV UR6, UR42 ;  /* 0x0000002a00067c82 */ /* 0x000fe40008000000 */
[----:B------:R-:W-:Y:S01]  /*8e80*/  R2UR UR4, R70 ;  /* 0x00000000460472ca */ /* 0x000fe200000e0000 */
[----:B------:R-:W-:Y:S11]  /*8e90*/  UMOV UR7, UR36 ;  /* 0x0000002400077c82 */ /* 0x000ff60008000000 */
[----:B------:R-:W-:Y:S01]  /*8ea0*/  @!UPT UIADD3 URZ, UPT, UPT, URZ, URZ, URZ ;  /* 0x000000fffffff290 */ /* 0x000fe2000fffe0ff */
[----:B------:R2:W-:Y:S01]  /*8eb0*/  UTMASTG.3D [UR4], [UR8] ;  /* 0x00000004080073b5 */ /* 0x0005e20008010000 */
[----:B------:R0:W-:Y:S01]  /*8ec0*/  UTMACMDFLUSH ;  /* 0x00000000000079b7 */ /* 0x0001e20000000000 */
[----:B--2---:R-:W-:Y:S04]  /*8ed0*/  DEPBAR.LE SB0, 0x1 ;  /* 0x000080400000791a */ /* 0x004fe80000000000 */
.L_x_136:
[----:B------:R-:W-:Y:S05]  /*8ee0*/  BSYNC.RECONVERGENT B0 ;  /* 0x0000000000007941 */ /* 0x000fea0003800200 */
.L_x_135:
        /* <DEDUP_REMOVED lines=20> */
.L_x_140:
[----:B------:R-:W-:Y:S05]  /*9030*/  BSYNC B0 ;  /* 0x0000000000007941 */ /* 0x000fea0003800000 */
.L_x_139:
        /* <DEDUP_REMOVED lines=13> */
.L_x_138:
[----:B------:R-:W-:Y:S05]  /*9110*/  BSYNC B1 ;  /* 0x0000000000017941 */ /* 0x000fea0003800000 */
.L_x_137:
        /* <DEDUP_REMOVED lines=21> */
.L_x_142:
        /* <DEDUP_REMOVED lines=98> */
.L_x_144:
[----:B------:R-:W-:Y:S05]  /*9890*/  BSYNC.RECONVERGENT B0 ;  /* 0x0000000000007941 */ /* 0x000fea0003800200 */
.L_x_143:
        /* <DEDUP_REMOVED lines=20> */
.L_x_148:
[----:B------:R-:W-:Y:S05]  /*99e0*/  BSYNC B0 ;  /* 0x0000000000007941 */ /* 0x000fea0003800000 */
.L_x_147:
        /* <DEDUP_REMOVED lines=13> */
.L_x_146:
[----:B------:R-:W-:Y:S05]  /*9ac0*/  BSYNC B1 ;  /* 0x0000000000017941 */ /* 0x000fea0003800000 */
.L_x_145:
        /* <DEDUP_REMOVED lines=21> */
.L_x_150:
        /* <DEDUP_REMOVED lines=98> */
.L_x_152:
[----:B------:R-:W-:Y:S05]  /*a240*/  BSYNC.RECONVERGENT B0 ;  /* 0x0000000000007941 */ /* 0x000fea0003800200 */
.L_x_151:
        /* <DEDUP_REMOVED lines=12> */
[----:B------:R-:W-:Y:S04]  /*a310*/  @P1 IMAD R86, R86, 0x2000, R87 ;  /* 0x0000200056561824 */ /* 0x000fe800078e0257 */
[----:B------:R-:W-:Y:S05]  /*a320*/  @P1 VIADD R2, R86, UR48 ;  /* 0x0000003056021c36 */ /* 0x000fea0008000000 */
[----:B------:R-:W-:Y:S01]  /*a330*/  @P1 IADD3 R90, PT, PT, R90, R2, RZ ;  /* 0x000000025a5a1210 */ /* 0x000fe20007ffe0ff */
[----:B------:R-:W-:Y:S01]  /*a340*/  @P1 IMAD.IADD R2, R74, 0x1, R2 ;  /* 0x000000014a021824 */ /* 0x000fe200078e0202 */
[----:B------:R-:W-:Y:S06]  /*a350*/  @P0 BRA `(.L_x_156) ;  /* 0x00000000000c0947 */ /* 0x000fec0003800000 */
[----:B------:R-:W-:Y:S04]  /*a360*/  SHF.L.U32 R91, R91, 0x1f, RZ ;  /* 0x0000001f5b5b7819 */ /* 0x000fe800000006ff */
[----:B------:R-:W2:Y:S02]  /*a370*/  SYNCS.PHASECHK.TRANS64.TRYWAIT P0, [R0+URZ+0x40], R91 ;  /* 0x0000405b000075a7 */ /* 0x000ea400080011ff */
[----:B--2---:R-:W-:Y:S05]  /*a380*/  @!P0 BRA `(.L_x_157) ;  /* 0x00000018005c8947 */ /* 0x004fea0003800000 */
.L_x_156:
[----:B------:R-:W-:Y:S05]  /*a390*/  BSYNC B0 ;  /* 0x0000000000007941 */ /* 0x000fea0003800000 */
.L_x_155:
[----:B------:R-:W-:Y:S11]  /*a3a0*/  ISETP.NE.AND P0, PT, R89, RZ, PT ;  /* 0x000000ff5900720c */ /* 0x000ff60003f05270 */
[----:B------:R-:W-:Y:S02]  /*a3b0*/  @!UPT UIADD3 URZ, UPT, UPT, URZ, URZ, URZ ;  /* 0x000000fffffff290 */ /* 0x000fe4000fffe0ff */
[----:B--2---:R-:W-:Y:S01]  /*a3c0*/  @P0 IADD3 R0, PT, PT, R74, R90, RZ ;  /* 0x0000005a4a000210 */ /* 0x004fe20007ffe0ff */
[----:B------:R-:W-:Y:S05]  /*a3d0*/  @P0 WARPSYNC.ALL ;  /* 0x0000000000000948 */ /* 0x000fea0003800000 */
[----:B------:R2:W3:Y:S04]  /*a3e0*/  @P0 LDSM.16.M88.4 R52, [R86+UR48+0x400] ;  /* 0x000400305634083b */ /* 0x0004e80008000200 */
[----:B------:R2:W4:Y:S04]  /*a3f0*/  @P0 LDSM.16.M88.4 R48, [R2+0x400] ;  /* 0x000400000230083b */ /* 0x0005280000000200 */
[----:B------:R2:W1:Y:S04]  /*a400*/  @P0 LDSM.16.M88.4 R40, [R90+0x400] ;  /* 0x000400005a28083b */ /* 0x0004680000000200 */
[----:B------:R2:W1:Y:S02]  /*a410*/  @P0 LDSM.16.M88.4 R44, [R0+0x400] ;  /* 0x00040000002c083b */ /* 0x0004640000000200 */
.L_x_154:
[----:B------:R-:W-:Y:S05]  /*a420*/  BSYNC B1 ;  /* 0x0000000000017941 */ /* 0x000fea0003800000 */
.L_x_153:
        /* <DEDUP_REMOVED lines=21> */
.L_x_158:
[----:B------:R-:W-:Y:S01]  /*a580*/  ISETP.NE.AND P0, PT, R76, RZ, PT ;  /* 0x000000ff4c00720c */ /* 0x000fe20003f05270 */
[----:B------:R-:W-:Y:S05]  /*a590*/  WARPSYNC.ALL ;  /* 0x0000000000007948 */ /* 0x000fea0003800000 */
[----:B------:R-:W-:Y:S01]  /*a5a0*/  R2UR UR4, R34 ;  /* 0x00000000220472ca */ /* 0x000fe200000e0000 */
[----:B------:R-:W-:Y:S01]  /*a5b0*/  BSSY.RECONVERGENT B0, `(.L_x_159) ;  /* 0x000005c000007945 */ /* 0x000fe20003800200 */
[----:B------:R-:W-:Y:S02]  /*a5c0*/  R2UR UR5, R83 ;  /* 0x00000000530572ca */ /* 0x000fe400000e0000 */
[----:B---3--:R-:W-:Y:S02]  /*a5d0*/  LOP3.LUT R0, R52, 0xffffe000, RZ, 0xc0, !PT ;  /* 0xffffe00034007812 */ /* 0x008fe400078ec0ff */
[----:B------:R-:W-:Y:S02]  /*a5e0*/  LOP3.LUT R2, R53, 0xffffe000, RZ, 0xc0, !PT ;  /* 0xffffe00035027812 */ /* 0x000fe400078ec0ff */
[----:B------:R-:W-:Y:S02]  /*a5f0*/  LOP3.LUT R3, R54, 0xffffe000, RZ, 0xc0, !PT ;  /* 0xffffe00036037812 */ /* 0x000fe400078ec0ff */
[----:B------:R-:W-:Y:S02]  /*a600*/  LOP3.LUT R20, R55, 0xffffe000, RZ, 0xc0, !PT ;  /* 0xffffe00037147812 */ /* 0x000fe400078ec0ff */
[----:B----4-:R-:W-:Y:S01]  /*a610*/  LOP3.LUT R21, R48, 0xffffe000, RZ, 0xc0, !PT ;  /* 0xffffe00030157812 */ /* 0x010fe200078ec0ff */
[----:B-1----:R-:W1:Y:S01]  /*a620*/  LDTM.16dp128bit.x8 R4, tmem[UR4+0xe0] ;  /* 0x0000e004000479ee */ /* 0x002e620008180000 */
[----:B------:R-:W-:Y:S01]  /*a630*/  LOP3.LUT R34, R49, 0xffffe000, RZ, 0xc0, !PT ;  /* 0xffffe00031227812 */ /* 0x000fe200078ec0ff */
[----:B------:R-:W-:Y:S01]  /*a640*/  UIADD3 UR5, UPT, UPT, UR5, 0xd0, URZ ;  /* 0x000000d005057890 */ /* 0x000fe2000fffe0ff */
[----:B------:R-:W-:Y:S01]  /*a650*/  LOP3.LUT R36, R50, 0xffffe000, RZ, 0xc0, !PT ;  /* 0xffffe00032247812 */ /* 0x000fe200078ec0ff */
[----:B------:R-:W-:Y:S01]  /*a660*/  NOP ;  /* 0x0000000000007918 */ /* 0x000fe20000000000 */
[----:B------:R-:W-:Y:S01]  /*a670*/  LOP3.LUT R37, R51, 0xffffe000, RZ, 0xc0, !PT ;  /* 0xffffe00033257812 */ /* 0x000fe200078ec0ff */
[----:B------:R-:W-:Y:S01]  /*a680*/  UPRMT UR5, UR37, 0x654, UR5 ;  /* 0x0000065425057896 */ /* 0x000fe20008000005 */
[----:B------:R-:W-:Y:S02]  /*a690*/  LOP3.LUT R38, R40, 0xffffe000, RZ, 0xc0, !PT ;  /* 0xffffe00028267812 */ /* 0x000fe400078ec0ff */
[----:B------:R-:W-:Y:S02]  /*a6a0*/  LOP3.LUT R39, R41, 0xffffe000, RZ, 0xc0, !PT ;  /* 0xffffe00029277812 */ /* 0x000fe400078ec0ff */
[----:B------:R-:W-:Y:S02]  /*a6b0*/  LOP3.LUT R40, R42, 0xffffe000, RZ, 0xc0, !PT ;  /* 0xffffe0002a287812 */ /* 0x000fe400078ec0ff */
[----:B------:R-:W-:Y:S02]  /*a6c0*/  LOP3.LUT R41, R43, 0xffffe000, RZ, 0xc0, !PT ;  /* 0xffffe0002b297812 */ /* 0x000fe400078ec0ff */
[----:B------:R-:W-:Y:S01]  /*a6d0*/  LOP3.LUT R42, R44, 0xffffe000, RZ, 0xc0, !PT ;  /* 0xffffe0002c2a7812 */ /* 0x000fe200078ec0ff */
[----:B-1----:R-:W-:Y:S01]  /*a6e0*/  SYNCS.ARRIVE.TRANS64.RED.A1T0 RZ, [UR5], RZ ;  /* 0x000000ffffff79a7 */ /* 0x002fe20008100405 */
[----:B------:R-:W-:Y:S02]  /*a6f0*/  LOP3.LUT R43, R45, 0xffffe000, RZ, 0xc0, !PT ;  /* 0xffffe0002d2b7812 */ /* 0x000fe400078ec0ff */
[----:B------:R-:W-:Y:S02]  /*a700*/  LOP3.LUT R44, R46, 0xffffe000, RZ, 0xc0, !PT ;  /* 0xffffe0002e2c7812 */ /* 0x000fe400078ec0ff */
[----:B------:R-:W-:Y:S01]  /*a710*/  LOP3.LUT R45, R47, 0xffffe000, RZ, 0xc0, !PT ;  /* 0xffffe0002f2d7812 */ /* 0x000fe200078ec0ff */
[C---:B------:R-:W-:Y:S01]  /*a720*/  FMUL R4, R33.reuse, R4 ;  /* 0x0000000421047220 */ /* 0x040fe20000400000 */
[C---:B------:R-:W-:Y:S01]  /*a730*/  FMUL R5, R33.reuse, R5 ;  /* 0x0000000521057220 */ /* 0x040fe20000400000 */
[C---:B------:R-:W-:Y:S01]  /*a740*/  FMUL R6, R33.reuse, R6 ;  /* 0x0000000621067220 */ /* 0x040fe20000400000 */
[----:B------:R-:W-:Y:S01]  /*a750*/  FMUL R7, R33, R7 ;  /* 0x0000000721077220 */ /* 0x000fe20000400000 */
[----:B------:R-:W-:Y:S01]  /*a760*/  FFMA R4, R35, R0, R4 ;  /* 0x0000000023047223 */ /* 0x000fe20000000004 */
[----:B------:R-:W-:Y:S01]  /*a770*/  FMUL R8, R33, R8 ;  /* 0x0000000821087220 */ /* 0x000fe20000400000 */
[----:B------:R-:W-:Y:S01]  /*a780*/  FFMA R5, R35, R2, R5 ;  /* 0x0000000223057223 */ /* 0x000fe20000000005 */
[----:B------:R-:W-:Y:S01]  /*a790*/  FMUL R9, R33, R9 ;  /* 0x0000000921097220 */ /* 0x000fe20000400000 */
[----:B------:R-:W-:Y:S01]  /*a7a0*/  FFMA R6, R35, R3, R6 ;  /* 0x0000000323067223 */ /* 0x000fe20000000006 */
[----:B------:R-:W-:Y:S01]  /*a7b0*/  F2FP.TF32.F32.PACK_B R4, R4 ;  /* 0x00000004ff04723e */ /* 0x000fe200024050ff */
[----:B------:R-:W-:Y:S01]  /*a7c0*/  FMUL R10, R33, R10 ;  /* 0x0000000a210a7220 */ /* 0x000fe20000400000 */
[----:B------:R-:W-:Y:S01]  /*a7d0*/  F2FP.TF32.F32.PACK_B R5, R5 ;  /* 0x00000005ff05723e */ /* 0x000fe200024050ff */
[----:B------:R-:W-:Y:S01]  /*a7e0*/  FFMA R7, R35, R20, R7 ;  /* 0x0000001423077223 */ /* 0x000fe20000000007 */
[----:B------:R-:W-:Y:S01]  /*a7f0*/  FMUL R11, R33, R11 ;  /* 0x0000000b210b7220 */ /* 0x000fe20000400000 */
        /* <DEDUP_REMOVED lines=8> */
[----:B------:R-:W-:Y:S01]  /*a880*/  F2FP.TF32.F32.PACK_B R6, R6 ;  /* 0x00000006ff06723e */ /* 0x000fe200024050ff */
[----:B------:R-:W-:Y:S01]  /*a890*/  FFMA R12, R35, R38, R12 ;  /* 0x00000026230c7223 */ /* 0x000fe2000000000c */
[----:B------:R-:W-:Y:S01]  /*a8a0*/  F2FP.TF32.F32.PACK_B R7, R7 ;  /* 0x00000007ff07723e */ /* 0x000fe200024050ff */
[----:B------:R-:W-:Y:S01]  /*a8b0*/  FMUL R16, R33, R16 ;  /* 0x0000001021107220 */ /* 0x000fe20000400000 */
[----:B------:R-:W-:Y:S01]  /*a8c0*/  FFMA R13, R35, R39, R13 ;  /* 0x00000027230d7223 */ /* 0x000fe2000000000d */
[----:B------:R-:W-:Y:S01]  /*a8d0*/  FMUL R17, R33, R17 ;  /* 0x0000001121117220 */ /* 0x000fe20000400000 */
[----:B------:R-:W-:Y:S01]  /*a8e0*/  FFMA R14, R35, R40, R14 ;  /* 0x00000028230e7223 */ /* 0x000fe2000000000e */
[----:B------:R1:W-:Y:S01]  /*a8f0*/  STSM.16.M88.4 [R82+0x6400], R4 ;  /* 0x0064000452007844 */ /* 0x0003e20000000200 */
[----:B------:R-:W-:Y:S01]  /*a900*/  FMUL R18, R33, R18 ;  /* 0x0000001221127220 */ /* 0x000fe20000400000 */
[----:B------:R-:W-:Y:S01]  /*a910*/  FFMA R15, R35, R41, R15 ;  /* 0x00000029230f7223 */ /* 0x000fe2000000000f */
[----:B------:R-:W-:Y:S01]  /*a920*/  FMUL R19, R33, R19 ;  /* 0x0000001321137220 */ /* 0x000fe20000400000 */
[----:B------:R-:W-:Y:S01]  /*a930*/  F2FP.TF32.F32.PACK_B R8, R8 ;  /* 0x00000008ff08723e */ /* 0x000fe200024050ff */
[C---:B------:R-:W-:Y:S01]  /*a940*/  FFMA R16, R35.reuse, R42, R16 ;  /* 0x0000002a23107223 */ /* 0x040fe20000000010 */
[----:B------:R-:W-:Y:S01]  /*a950*/  F2FP.TF32.F32.PACK_B R9, R9 ;  /* 0x00000009ff09723e */ /* 0x000fe200024050ff */
[C---:B------:R-:W-:Y:S01]  /*a960*/  FFMA R17, R35.reuse, R43, R17 ;  /* 0x0000002b23117223 */ /* 0x040fe20000000011 */
[----:B------:R-:W-:Y:S01]  /*a970*/  F2FP.TF32.F32.PACK_B R10, R10 ;  /* 0x0000000aff0a723e */ /* 0x000fe200024050ff */
[C---:B------:R-:W-:Y:S01]  /*a980*/  FFMA R18, R35.reuse, R44, R18 ;  /* 0x0000002c23127223 */ /* 0x040fe20000000012 */
[----:B------:R-:W-:Y:S01]  /*a990*/  F2FP.TF32.F32.PACK_B R11, R11 ;  /* 0x0000000bff0b723e */ /* 0x000fe200024050ff */
[----:B------:R-:W-:Y:S01]  /*a9a0*/  FFMA R19, R35, R45, R19 ;  /* 0x0000002d23137223 */ /* 0x000fe20000000013 */
[----:B------:R-:W-:Y:S02]  /*a9b0*/  F2FP.TF32.F32.PACK_B R12, R12 ;  /* 0x0000000cff0c723e */ /* 0x000fe400024050ff */
[----:B------:R-:W-:Y:S01]  /*a9c0*/  F2FP.TF32.F32.PACK_B R13, R13 ;  /* 0x0000000dff0d723e */ /* 0x000fe200024050ff */
[----:B------:R1:W-:Y:S01]  /*a9d0*/  STSM.16.M88.4 [R81+0x6400], R8 ;  /* 0x0064000851007844 */ /* 0x0003e20000000200 */
[----:B------:R-:W-:Y:S02]  /*a9e0*/  F2FP.TF32.F32.PACK_B R14, R14 ;  /* 0x0000000eff0e723e */ /* 0x000fe400024050ff */
[----:B------:R-:W-:Y:S02]  /*a9f0*/  F2FP.TF32.F32.PACK_B R15, R15 ;  /* 0x0000000fff0f723e */ /* 0x000fe400024050ff */
[----:B------:R-:W-:Y:S02]  /*aa00*/  F2FP.TF32.F32.PACK_B R16, R16 ;  /* 0x00000010ff10723e */ /* 0x000fe400024050ff */
[----:B------:R-:W-:Y:S01]  /*aa10*/  F2FP.TF32.F32.PACK_B R17, R17 ;  /* 0x00000011ff11723e */ /* 0x000fe200024050ff */
[----:B------:R1:W-:Y:S01]  /*aa20*/  STSM.16.M88.4 [R84+0x6000], R12 ;  /* 0x0060000c54007844 */ /* 0x0003e20000000200 */
[----:B------:R-:W-:Y:S02]  /*aa30*/  F2FP.TF32.F32.PACK_B R18, R18 ;  /* 0x00000012ff12723e */ /* 0x000fe400024050ff */
[----:B------:R-:W-:Y:S05]  /*aa40*/  F2FP.TF32.F32.PACK_B R19, R19 ;  /* 0x00000013ff13723e */ /* 0x000fea00024050ff */
        /* <DEDUP_REMOVED lines=18> */
.L_x_160:
[----:B------:R-:W-:Y:S05]  /*ab70*/  BSYNC.RECONVERGENT B0 ;  /* 0x0000000000007941 */ /* 0x000fea0003800200 */
.L_x_159:
[----:B------:R-:W-:Y:S01]  /*ab80*/  BAR.SYNC.DEFER_BLOCKING 0x1, 0x80 ;  /* 0x0042000000007b1d */ /* 0x000fe20000010000 */
[----:B------:R-:W-:Y:S01]  /*ab90*/  UISETP.NE.AND UP0, UPT, UR49, -0x8, UPT ;  /* 0xfffffff83100788c */ /* 0x000fe2000bf05270 */
[----:B------:R-:W-:Y:S08]  /*aba0*/  IADD3 R31, PT, PT, R31, 0x1, RZ ;  /* 0x000000011f1f7810 */ /* 0x000ff00007ffe0ff */
[----:B------:R-:W-:Y:S05]  /*abb0*/  BRA.U !UP0, `(.L_x_161) ;  /* 0x0000000108287547 */ /* 0x000fea000b800000 */
[----:B------:R-:W-:Y:S01]  /*abc0*/  ISETP.NE.AND P0, PT, R80, RZ, PT ;  /* 0x000000ff5000720c */ /* 0x000fe20003f05270 */
[----:B------:R-:W-:Y:S01]  /*abd0*/  IMAD.U32 R2, RZ, RZ, UR51 ;  /* 0x00000033ff027e24 */ /* 0x000fe2000f8e00ff */
[----:B------:R-:W-:Y:S01]  /*abe0*/  UIADD3 UR51, UPT, UPT, UR51, 0x1, URZ ;  /* 0x0000000133337890 */ /* 0x000fe2000fffe0ff */
[----:B------:R-:W-:Y:S03]  /*abf0*/  IMAD.U32 R0, RZ, RZ, UR37 ;  /* 0x00000025ff007e24 */ /* 0x000fe6000f8e00ff */
[----:B------:R-:W-:Y:S04]  /*ac00*/  UISETP.NE.AND UP0, UPT, UR51, 0x4, UPT ;  /* 0x000000043300788c */ /* 0x000fe8000bf05270 */
[----:B------:R-:W-:Y:S03]  /*ac10*/  USEL UR51, UR51, URZ, UP0 ;  /* 0x000000ff33337287 */ /* 0x000fe60008000000 */
[----:B------:R-:W-:Y:S05]  /*ac20*/  @P0 LEA R2, R2, UR48, 0x3 ;  /* 0x0000003002020c11 */ /* 0x000fea000f8e18ff */
[----:B------:R-:W-:Y:S05]  /*ac30*/  @P0 VIADD R2, R2, 0x60 ;  /* 0x0000006002020836 */ /* 0x000fea0000000000 */
[----:B------:R-:W-:Y:S04]  /*ac40*/  @P0 PRMT R0, R0, 0x654, R2 ;  /* 0x0000065400000816 */ /* 0x000fe80000000002 */
[----:B------:R2:W-:Y:S03]  /*ac50*/  @P0 SYNCS.ARRIVE.TRANS64.RED.A1T0 RZ, [R0+URZ], RZ ;  /* 0x000000ff00ff09a7 */ /* 0x0005e600081004ff */
.L_x_161:
[----:B------:R-:W-:Y:S01]  /*ac60*/  ISETP.NE.AND P2, PT, R77, RZ, PT ;  /* 0x000000ff4d00720c */ /* 0x000fe20003f45270 */
[----:B------:R-:W-:Y:S01]  /*ac70*/  UIADD3 UR49, UPT, UPT, UR49, 0x8, URZ ;  /* 0x0000000831317890 */ /* 0x000fe2000fffe0ff */
[----:B------:R-:W-:Y:S01]  /*ac80*/  ISETP.NE.AND P0, PT, R79, 0x2, PT ;  /* 0x000000024f00780c */ /* 0x000fe20003f05270 */
[----:B-1----:R-:W-:Y:S01]  /*ac90*/  IMAD.IADD R14, R29, 0x1, R62 ;  /* 0x000000011d0e7824 */ /* 0x002fe200078e023e */
[----:B------:R-:W-:Y:S01]  /*aca0*/  ISETP.NE.AND P1, PT, R31, 0x4, PT ;  /* 0x000000041f00780c */ /* 0x000fe20003f25270 */
[----:B------:R-:W-:Y:S01]  /*acb0*/  IMAD.IADD R15, R30, 0x1, R63 ;  /* 0x000000011e0f7824 */ /* 0x000fe200078e023f */
[----:B------:R-:W-:Y:S02]  /*acc0*/  SEL R2, RZ, 0x1, P0 ;  /* 0x00000001ff027807 */ /* 0x000fe40000000000 */
[----:B--2---:R-:W-:Y:S02]  /*acd0*/  SEL R0, RZ, 0x1, P1 ;  /* 0x00000001ff007807 */ /* 0x004fe40000800000 */
[----:B------:R-:W-:Y:S02]  /*ace0*/  LOP3.LUT R72, R72, R2, RZ, 0x3c, !PT ;  /* 0x0000000248487212 */ /* 0x000fe400078e3cff */
[----:B------:R-:W-:Y:S02]  /*acf0*/  LOP3.LUT R73, R73, R0, RZ, 0x3c, !PT ;  /* 0x0000000049497212 */ /* 0x000fe400078e3cff */
[----:B------:R-:W-:Y:S02]  /*ad00*/  @P2 R2UR UR36, R71 ;  /* 0x00000000472422ca */ /* 0x000fe400000e0000 */
[----:B------:R-:W-:Y:S02]  /*ad10*/  SEL R79, R79, RZ, P0 ;  /* 0x000000ff4f4f7207 */ /* 0x000fe40000000000 */
[----:B------:R-:W-:Y:S01]  /*ad20*/  SEL R31, R31, RZ, P1 ;  /* 0x000000ff1f1f7207 */ /* 0x000fe20000800000 */
[----:B------:R-:W-:Y:S10]  /*ad30*/  @P2 BRA `(.L_x_162) ;  /* 0xffffffa400502947 */ /* 0x000ff4000383ffff */
[----:B------:R-:W-:-:S09]  /*ad40*/  UISETP.NE.AND UP0, UPT, UR50, URZ, UPT ;  /* 0x000000ff3200728c */ /* 0x000fd2000bf05270 */
[----:B------:R-:W-:Y:S05]  /*ad50*/  BRA.U !UP0, `(.L_x_163) ;  /* 0x0000000108487547 */ /* 0x000fea000b800000 */
[----:B------:R-:W1:Y:S02]  /*ad60*/  LDCU.64 UR4, c[0x0][0x890] ;  /* 0x00011200ff0477ac */ /* 0x000e640008000a00 */
[----:B-1----:R-:W-:-:S04]  /*ad70*/  UISETP.NE.U32.AND UP0, UPT, UR4, URZ, UPT ;  /* 0x000000ff0400728c */ /* 0x002fc8000bf05070 */
[----:B------:R-:W-:-:S09]  /*ad80*/  UISETP.NE.AND.EX UP0, UPT, UR5, URZ, UPT, UP0 ;  /* 0x000000ff0500728c */ /* 0x000fd2000bf05300 */
[----:B------:R-:W-:Y:S05]  /*ad90*/  BRA.U UP0, `(.L_x_164) ;  /* 0x00000001000c7547 */ /* 0x000fea000b800000 */
[----:B------:R-:W-:-:S13]  /*ada0*/  FSETP.NEU.AND P0, PT, R35, RZ, PT ;  /* 0x000000ff2300720b */ /* 0x000fda0003f0d000 */
[----:B------:R-:W-:Y:S05]  /*adb0*/  @!P0 EXIT ;  /* 0x000000000000894d */ /* 0x000fea0003800000 */
[----:B------:R-:W-:Y:S05]  /*adc0*/  BRA `(.L_x_163) ;  /* 0x00000000002c7947 */ /* 0x000fea0003800000 */
.L_x_164:
[----:B------:R-:W-:Y:S01]  /*add0*/  ISETP.NE.AND P0, PT, R78, RZ, PT ;  /* 0x000000ff4e00720c */ /* 0x000fe20003f05270 */
[----:B------:R-:W-:-:S12]  /*ade0*/  BSSY.RECONVERGENT B0, `(.L_x_163) ;  /* 0x0000009000007945 */ /* 0x000fd80003800200 */
[----:B------:R-:W-:Y:S05]  /*adf0*/  @P0 BRA `(.L_x_165) ;  /* 0x0000000000140947 */ /* 0x000fea0003800000 */
[----:B------:R-:W1:Y:S02]  /*ae00*/  LDCU.64 UR4, c[0x0][0x888] ;  /* 0x00011100ff0477ac */ /* 0x000e640008000a00 */
[----:B-1----:R-:W-:-:S04]  /*ae10*/  ISETP.NE.U32.AND P0, PT, RZ, UR4, PT ;  /* 0x00000004ff007c0c */ /* 0x002fc8000bf05070 */
[----:B------:R-:W-:-:S13]  /*ae20*/  ISETP.NE.AND.EX P0, PT, RZ, UR5, PT, P0 ;  /* 0x00000005ff007c0c */ /* 0x000fda000bf05300 */
[----:B------:R-:W-:Y:S05]  /*ae30*/  @!P0 EXIT ;  /* 0x000000000000894d */ /* 0x000fea0003800000 */
[----:B------:R-:W-:Y:S05]  /*ae40*/  BRA `(.L_x_166) ;  /* 0x0000000000087947 */ /* 0x000fea0003800000 */
.L_x_165:
[----:B------:R-:W-:-:S13]  /*ae50*/  FSETP.NEU.AND P0, PT, R35, RZ, PT ;  /* 0x000000ff2300720b */ /* 0x000fda0003f0d000 */
[----:B------:R-:W-:Y:S05]  /*ae60*/  @!P0 EXIT ;  /* 0x000000000000894d */ /* 0x000fea0003800000 */
.L_x_166:
[----:B------:R-:W-:Y:S05]  /*ae70*/  BSYNC.RECONVERGENT B0 ;  /* 0x0000000000007941 */ /* 0x000fea0003800200 */
.L_x_163:
[----:B------:R-:W-:Y:S01]  /*ae80*/  ULEA UR4, UR51, UR48, 0x3 ;  /* 0x0000003033047291 */ /* 0x000fe2000f8e18ff */
[----:B------:R-:W-:-:S04]  /*ae90*/  DEPBAR.LE SB0, 0x0 ;  /* 0x000080000000791a */ /* 0x000fc80000000000 */
[----:B------:R-:W-:-:S04]  /*aea0*/  UIADD3 UR4, UPT, UPT, UR4, 0x60, URZ ;  /* 0x0000006004047890 */ /* 0x000fc8000fffe0ff */
[----:B------:R-:W-:-:S09]  /*aeb0*/  UPRMT UR4, UR37, 0x654, UR4 ;  /* 0x0000065425047896 */ /* 0x000fd20008000004 */
[----:B------:R-:W-:Y:S01]  /*aec0*/  SYNCS.ARRIVE.TRANS64.RED.A1T0 RZ, [UR4], RZ ;  /* 0x000000ffffff79a7 */ /* 0x000fe20008100404 */
[----:B------:R-:W-:Y:S05]  /*aed0*/  EXIT ;  /* 0x000000000000794d */ /* 0x000fea0003800000 */
.L_x_19:
[----:B--2---:R2:W1:Y:S02]  /*aee0*/  SYNCS.PHASECHK.TRANS64.TRYWAIT P0, [R2+URZ+0x100], R3 ;  /* 0x00010003020075a7 */ /* 0x00446400080011ff */
[----:B-1----:R-:W-:Y:S05]  /*aef0*/  @!P0 NANOSLEEP.SYNCS 0x989680 ;  /* 0x009896800000895d */ /* 0x002fea0003900000 */
[----:B------:R-:W1:Y:S02]  /*af00*/  @!P0 SYNCS.PHASECHK.TRANS64 P0, [R2+URZ+0x100], R3 ;  /* 0x00010003020085a7 */ /* 0x000e6400080010ff */
[----:B-1----:R-:W-:Y:S05]  /*af10*/  @!P0 BRA `(.L_x_19) ;  /* 0xfffffffc00f08947 */ /* 0x002fea000383ffff */
[----:B------:R-:W-:Y:S05]  /*af20*/  BRA `(.L_x_167) ;  /* 0xffffff6400ac7947 */ /* 0x000fea000383ffff */
.L_x_22:
[----:B-1----:R-:W-:-:S07]  /*af30*/  MOV R2, UR33 ;  /* 0x0000002100027c02 */ /* 0x002fce0008000f00 */
.L_x_168:
[----:B-1----:R1:W2:Y:S02]  /*af40*/  SYNCS.PHASECHK.TRANS64.TRYWAIT P0, [R2+URZ+0x20], R4 ;  /* 0x00002004020075a7 */ /* 0x0022a400080011ff */
[----:B--2---:R-:W-:Y:S05]  /*af50*/  @!P0 NANOSLEEP.SYNCS 0x989680 ;  /* 0x009896800000895d */ /* 0x004fea0003900000 */
[----:B------:R-:W2:Y:S02]  /*af60*/  @!P0 SYNCS.PHASECHK.TRANS64 P0, [R2+URZ+0x20], R4 ;  /* 0x00002004020085a7 */ /* 0x000ea400080010ff */
[----:B--2---:R-:W-:Y:S05]  /*af70*/  @!P0 BRA `(.L_x_168) ;  /* 0xfffffffc00f08947 */ /* 0x004fea000383ffff */
[----:B------:R-:W-:Y:S05]  /*af80*/  BRA `(.L_x_21) ;  /* 0xffffff6400fc7947 */ /* 0x000fea000383ffff */
.L_x_28:
[----:B-1----:R-:W-:-:S07]  /*af90*/  MOV R2, UR17 ;  /* 0x0000001100027c02 */ /* 0x002fce0008000f00 */
.L_x_169:
[----:B-1----:R1:W2:Y:S02]  /*afa0*/  SYNCS.PHASECHK.TRANS64.TRYWAIT P0, [R2+URZ+0x20], R4 ;  /* 0x00002004020075a7 */ /* 0x0022a400080011ff */
[----:B--2---:R-:W-:Y:S05]  /*afb0*/  @!P0 NANOSLEEP.SYNCS 0x989680 ;  /* 0x009896800000895d */ /* 0x004fea0003900000 */
[----:B------:R-:W2:Y:S02]  /*afc0*/  @!P0 SYNCS.PHASECHK.TRANS64 P0, [R2+URZ+0x20], R4 ;  /* 0x00002004020085a7 */ /* 0x000ea400080010ff */
[----:B--2---:R-:W-:Y:S05]  /*afd0*/  @!P0 BRA `(.L_x_169) ;  /* 0xfffffffc00f08947 */ /* 0x004fea000383ffff */
[----:B------:R-:W-:Y:S05]  /*afe0*/  BRA `(.L_x_27) ;  /* 0xffffff6800a47947 */ /* 0x000fea000383ffff */
.L_x_32:
[----:B-1----:R1:W2:Y:S02]  /*aff0*/  SYNCS.PHASECHK.TRANS64.TRYWAIT P0, [R2+URZ+0x90], R3 ;  /* 0x00009003020075a7 */ /* 0x0022a400080011ff */
[----:B--2---:R-:W-:Y:S05]  /*b000*/  @!P0 NANOSLEEP.SYNCS 0x989680 ;  /* 0x009896800000895d */ /* 0x004fea0003900000 */
[----:B------:R-:W2:Y:S02]  /*b010*/  @!P0 SYNCS.PHASECHK.TRANS64 P0, [R2+URZ+0x90], R3 ;  /* 0x00009003020085a7 */ /* 0x000ea400080010ff */
[----:B--2---:R-:W-:Y:S05]  /*b020*/  @!P0 BRA `(.L_x_32) ;  /* 0xfffffffc00f08947 */ /* 0x004fea000383ffff */
[----:B------:R-:W-:Y:S05]  /*b030*/  BRA `(.L_x_170) ;  /* 0xffffff6c00347947 */ /* 0x000fea000383ffff */
.L_x_36:
[----:B----4-:R-:W-:-:S07]  /*b040*/  MOV R0, UR5 ;  /* 0x0000000500007c02 */ /* 0x010fce0008000f00 */
.L_x_171:
[----:B-1----:R1:W2:Y:S02]  /*b050*/  SYNCS.PHASECHK.TRANS64.TRYWAIT P0, [R0+URZ], R2 ;  /* 0x00000002000075a7 */ /* 0x0022a400080011ff */
[----:B--2---:R-:W-:Y:S05]  /*b060*/  @!P0 NANOSLEEP.SYNCS 0x989680 ;  /* 0x009896800000895d */ /* 0x004fea0003900000 */
[----:B------:R-:W2:Y:S02]  /*b070*/  @!P0 SYNCS.PHASECHK.TRANS64 P0, [R0+URZ], R2 ;  /* 0x00000002000085a7 */ /* 0x000ea400080010ff */
[----:B--2---:R-:W-:Y:S05]  /*b080*/  @!P0 BRA `(.L_x_171) ;  /* 0xfffffffc00f08947 */ /* 0x004fea000383ffff */
[----:B------:R-:W-:Y:S05]  /*b090*/  BRA `(.L_x_172) ;  /* 0xffffff7000a47947 */ /* 0x000fea000383ffff */
.L_x_37:
[----:B----4-:R-:W-:-:S07]  /*b0a0*/  MOV R0, UR5 ;  /* 0x0000000500007c02 */ /* 0x010fce0008000f00 */
.L_x_173:
[----:B-1----:R1:W2:Y:S02]  /*b0b0*/  SYNCS.PHASECHK.TRANS64.TRYWAIT P0, [R0+URZ], R3 ;  /* 0x00000003000075a7 */ /* 0x0022a400080011ff */
[----:B--2---:R-:W-:Y:S05]  /*b0c0*/  @!P0 NANOSLEEP.SYNCS 0x989680 ;  /* 0x009896800000895d */ /* 0x004fea0003900000 */
[----:B------:R-:W2:Y:S02]  /*b0d0*/  @!P0 SYNCS.PHASECHK.TRANS64 P0, [R0+URZ], R3 ;  /* 0x00000003000085a7 */ /* 0x000ea400080010ff */
[----:B--2---:R-:W-:Y:S05]  /*b0e0*/  @!P0 BRA `(.L_x_173) ;  /* 0xfffffffc00f08947 */ /* 0x004fea000383ffff */
[----:B------:R-:W-:Y:S05]  /*b0f0*/  BRA `(.L_x_174) ;  /* 0xffffff7000b07947 */ /* 0x000fea000383ffff */
.L_x_38:
[----:B----4-:R-:W-:-:S07]  /*b100*/  MOV R0, UR5 ;  /* 0x0000000500007c02 */ /* 0x010fce0008000f00 */
.L_x_175:
[----:B-1----:R1:W2:Y:S02]  /*b110*/  SYNCS.PHASECHK.TRANS64.TRYWAIT P0, [R0+URZ], R3 ;  /* 0x00000003000075a7 */ /* 0x0022a400080011ff */
[----:B--2---:R-:W-:Y:S05]  /*b120*/  @!P0 NANOSLEEP.SYNCS 0x989680 ;  /* 0x009896800000895d */ /* 0x004fea0003900000 */
[----:B------:R-:W2:Y:S02]  /*b130*/  @!P0 SYNCS.PHASECHK.TRANS64 P0, [R0+URZ], R3 ;  /* 0x00000003000085a7 */ /* 0x000ea400080010ff */
[----:B--2---:R-:W-:Y:S05]  /*b140*/  @!P0 BRA `(.L_x_175) ;  /* 0xfffffffc00f08947 */ /* 0x004fea000383ffff */
[----:B------:R-:W-:Y:S05]  /*b150*/  BRA `(.L_x_176) ;  /* 0xffffff7000bc7947 */ /* 0x000fea000383ffff */
.L_x_41:
[----:B-1----:R1:W2:Y:S02]  /*b160*/  SYNCS.PHASECHK.TRANS64.TRYWAIT P0, [R0+URZ+0xf0], R4 ;  /* 0x0000f004000075a7 */ /* 0x0022a400080011ff */
[----:B--2---:R-:W-:Y:S05]  /*b170*/  @!P0 NANOSLEEP.SYNCS 0x989680 ;  /* 0x009896800000895d */ /* 0x004fea0003900000 */
[----:B------:R-:W2:Y:S02]  /*b180*/  @!P0 SYNCS.PHASECHK.TRANS64 P0, [R0+URZ+0xf0], R4 ;  /* 0x0000f004000085a7 */ /* 0x000ea400080010ff */
[----:B--2---:R-:W-:Y:S05]  /*b190*/  @!P0 BRA `(.L_x_41) ;  /* 0xfffffffc00f08947 */ /* 0x004fea000383ffff */
[----:B------:R-:W-:Y:S05]  /*b1a0*/  BRA `(.L_x_177) ;  /* 0xffffff7400187947 */ /* 0x000fea000383ffff */
.L_x_42:
[----:B------:R-:W-:-:S07]  /*b1b0*/  MOV R0, UR5 ;  /* 0x0000000500007c02 */ /* 0x000fce0008000f00 */
.L_x_178:
[----:B-1----:R1:W2:Y:S02]  /*b1c0*/  SYNCS.PHASECHK.TRANS64.TRYWAIT P0, [R0+URZ+0xa0], R5 ;  /* 0x0000a005000075a7 */ /* 0x0022a400080011ff */
[----:B--2---:R-:W-:Y:S05]  /*b1d0*/  @!P0 NANOSLEEP.SYNCS 0x989680 ;  /* 0x009896800000895d */ /* 0x004fea0003900000 */
[----:B------:R-:W2:Y:S02]  /*b1e0*/  @!P0 SYNCS.PHASECHK.TRANS64 P0, [R0+URZ+0xa0], R5 ;  /* 0x0000a005000085a7 */ /* 0x000ea400080010ff */
[----:B--2---:R-:W-:Y:S05]  /*b1f0*/  @!P0 BRA `(.L_x_178) ;  /* 0xfffffffc00f08947 */ /* 0x004fea000383ffff */
[----:B------:R-:W-:Y:S05]  /*b200*/  BRA `(.L_x_179) ;  /* 0xffffff7400287947 */ /* 0x000fea000383ffff */
.L_x_43:
[----:B-1----:R1:W2:Y:S02]  /*b210*/  SYNCS.PHASECHK.TRANS64.TRYWAIT P1, [R0+URZ+0x90], R4 ;  /* 0x00009004000075a7 */ /* 0x0022a400080211ff */
[----:B--2---:R-:W-:Y:S05]  /*b220*/  @!P1 NANOSLEEP.SYNCS 0x989680 ;  /* 0x009896800000995d */ /* 0x004fea0003900000 */
[----:B------:R-:W2:Y:S02]  /*b230*/  @!P1 SYNCS.PHASECHK.TRANS64 P1, [R0+URZ+0x90], R4 ;  /* 0x00009004000095a7 */ /* 0x000ea400080210ff */
[----:B--2---:R-:W-:Y:S05]  /*b240*/  @!P1 BRA `(.L_x_43) ;  /* 0xfffffffc00f09947 */ /* 0x004fea000383ffff */
[----:B------:R-:W-:Y:S05]  /*b250*/  BRA `(.L_x_180) ;  /* 0xffffff7400587947 */ /* 0x000fea000383ffff */
.L_x_46:
[----:B------:R-:W-:-:S07]  /*b260*/  MOV R0, UR5 ;  /* 0x0000000500007c02 */ /* 0x000fce0008000f00 */
.L_x_181:
[----:B-1----:R1:W2:Y:S02]  /*b270*/  SYNCS.PHASECHK.TRANS64.TRYWAIT P0, [R0+URZ+0xa0], R2 ;  /* 0x0000a002000075a7 */ /* 0x0022a400080011ff */
[----:B--2---:R-:W-:Y:S05]  /*b280*/  @!P0 NANOSLEEP.SYNCS 0x989680 ;  /* 0x009896800000895d */ /* 0x004fea0003900000 */
[----:B------:R-:W2:Y:S02]  /*b290*/  @!P0 SYNCS.PHASECHK.TRANS64 P0, [R0+URZ+0xa0], R2 ;  /* 0x0000a002000085a7 */ /* 0x000ea400080010ff */
[----:B--2---:R-:W-:Y:S05]  /*b2a0*/  @!P0 BRA `(.L_x_181) ;  /* 0xfffffffc00f08947 */ /* 0x004fea000383ffff */
[----:B------:R-:W-:Y:S05]  /*b2b0*/  BRA `(.L_x_45) ;  /* 0xffffff7400ac7947 */ /* 0x000fea000383ffff */
.L_x_53:
[----:B-1----:R1:W2:Y:S02]  /*b2c0*/  SYNCS.PHASECHK.TRANS64.TRYWAIT P1, [R0+URZ+0x90], R2 ;  /* 0x00009002000075a7 */ /* 0x0022a400080211ff */
[----:B--2---:R-:W-:Y:S05]  /*b2d0*/  @!P1 NANOSLEEP.SYNCS 0x989680 ;  /* 0x009896800000995d */ /* 0x004fea0003900000 */
[----:B------:R-:W2:Y:S02]  /*b2e0*/  @!P1 SYNCS.PHASECHK.TRANS64 P1, [R0+URZ+0x90], R2 ;  /* 0x00009002000095a7 */ /* 0x000ea400080210ff */
[----:B--2---:R-:W-:Y:S05]  /*b2f0*/  @!P1 BRA `(.L_x_53) ;  /* 0xfffffffc00f09947 */ /* 0x004fea000383ffff */
[----:B------:R-:W-:Y:S05]  /*b300*/  BRA `(.L_x_182) ;  /* 0xffffff7c001c7947 */ /* 0x000fea000383ffff */
.L_x_54:
[----:B------:R-:W-:-:S07]  /*b310*/  MOV R2, UR7 ;  /* 0x0000000700027c02 */ /* 0x000fce0008000f00 */
.L_x_183:
[----:B-1----:R1:W2:Y:S02]  /*b320*/  SYNCS.PHASECHK.TRANS64.TRYWAIT P0, [R2+URZ+0xd0], R0 ;  /* 0x0000d000020075a7 */ /* 0x0022a400080011ff */
[----:B--2---:R-:W-:Y:S05]  /*b330*/  @!P0 NANOSLEEP.SYNCS 0x989680 ;  /* 0x009896800000895d */ /* 0x004fea0003900000 */
[----:B------:R-:W2:Y:S02]  /*b340*/  @!P0 SYNCS.PHASECHK.TRANS64 P0, [R2+URZ+0xd0], R0 ;  /* 0x0000d000020085a7 */ /* 0x000ea400080010ff */
[----:B--2---:R-:W-:Y:S05]  /*b350*/  @!P0 BRA `(.L_x_183) ;  /* 0xfffffffc00f08947 */ /* 0x004fea000383ffff */
[----:B------:R-:W-:Y:S05]  /*b360*/  BRA `(.L_x_184) ;  /* 0xffffff7c006c7947 */ /* 0x000fea000383ffff */
.L_x_57:
[----:B------:R-:W-:Y:S07]  /*b370*/  MOV R0, UR6 ;  /* 0x0000000600007c02 */ /* 0x000fee0008000f00 */
.L_x_185:
[----:B-1----:R1:W2:Y:S02]  /*b380*/  SYNCS.PHASECHK.TRANS64.TRYWAIT P0, [R0+URZ], R2 ;  /* 0x00000002000075a7 */ /* 0x0022a400080011ff */
[----:B--2---:R-:W-:Y:S05]  /*b390*/  @!P0 NANOSLEEP.SYNCS 0x989680 ;  /* 0x009896800000895d */ /* 0x004fea0003900000 */
[----:B------:R-:W2:Y:S02]  /*b3a0*/  @!P0 SYNCS.PHASECHK.TRANS64 P0, [R0+URZ], R2 ;  /* 0x00000002000085a7 */ /* 0x000ea400080010ff */
[----:B--2---:R-:W-:Y:S05]  /*b3b0*/  @!P0 BRA `(.L_x_185) ;  /* 0xfffffffc00f08947 */ /* 0x004fea000383ffff */
[----:B------:R-:W-:Y:S05]  /*b3c0*/  BRA `(.L_x_56) ;  /* 0xffffff7c00887947 */ /* 0x000fea000383ffff */
.L_x_60:
[----:B------:R-:W-:-:S07]  /*b3d0*/  MOV R0, UR6 ;  /* 0x0000000600007c02 */ /* 0x000fce0008000f00 */
.L_x_186:
[----:B--2---:R2:W4:Y:S02]  /*b3e0*/  SYNCS.PHASECHK.TRANS64.TRYWAIT P0, [R0+URZ], R2 ;  /* 0x00000002000075a7 */ /* 0x00452400080011ff */
[----:B----4-:R-:W-:Y:S05]  /*b3f0*/  @!P0 NANOSLEEP.SYNCS 0x989680 ;  /* 0x009896800000895d */ /* 0x010fea0003900000 */
[----:B------:R-:W4:Y:S02]  /*b400*/  @!P0 SYNCS.PHASECHK.TRANS64 P0, [R0+URZ], R2 ;  /* 0x00000002000085a7 */ /* 0x000f2400080010ff */
[----:B----4-:R-:W-:Y:S05]  /*b410*/  @!P0 BRA `(.L_x_186) ;  /* 0xfffffffc00f08947 */ /* 0x010fea000383ffff */
[----:B------:R-:W-:Y:S05]  /*b420*/  BRA `(.L_x_187) ;  /* 0xffffff8000647947 */ /* 0x000fea000383ffff */
.L_x_61:
[----:B------:R-:W-:-:S07]  /*b430*/  MOV R0, UR6 ;  /* 0x0000000600007c02 */ /* 0x000fce0008000f00 */
.L_x_188:
[----:B-1----:R1:W2:Y:S02]  /*b440*/  SYNCS.PHASECHK.TRANS64.TRYWAIT P0, [R0+URZ], R3 ;  /* 0x00000003000075a7 */ /* 0x0022a400080011ff */
[----:B--2---:R-:W-:Y:S05]  /*b450*/  @!P0 NANOSLEEP.SYNCS 0x989680 ;  /* 0x009896800000895d */ /* 0x004fea0003900000 */
[----:B------:R-:W2:Y:S02]  /*b460*/  @!P0 SYNCS.PHASECHK.TRANS64 P0, [R0+URZ], R3 ;  /* 0x00000003000085a7 */ /* 0x000ea400080010ff */
[----:B--2---:R-:W-:Y:S05]  /*b470*/  @!P0 BRA `(.L_x_188) ;  /* 0xfffffffc00f08947 */ /* 0x004fea000383ffff */
[----:B------:R-:W-:Y:S05]  /*b480*/  BRA `(.L_x_189) ;  /* 0xffffff8000707947 */ /* 0x000fea000383ffff */
.L_x_62:
[----:B------:R-:W-:-:S07]  /*b490*/  MOV R0, UR6 ;  /* 0x0000000600007c02 */ /* 0x000fce0008000f00 */
.L_x_190:
[----:B-1----:R1:W2:Y:S02]  /*b4a0*/  SYNCS.PHASECHK.TRANS64.TRYWAIT P0, [R0+URZ], R3 ;  /* 0x00000003000075a7 */ /* 0x0022a400080011ff */
[----:B--2---:R-:W-:Y:S05]  /*b4b0*/  @!P0 NANOSLEEP.SYNCS 0x989680 ;  /* 0x009896800000895d */ /* 0x004fea0003900000 */
[----:B------:R-:W2:Y:S02]  /*b4c0*/  @!P0 SYNCS.PHASECHK.TRANS64 P0, [R0+URZ], R3 ;  /* 0x00000003000085a7 */ /* 0x000ea400080010ff */
[----:B--2---:R-:W-:Y:S05]  /*b4d0*/  @!P0 BRA `(.L_x_190) ;  /* 0xfffffffc00f08947 */ /* 0x004fea000383ffff */
[----:B------:R-:W-:Y:S05]  /*b4e0*/  BRA `(.L_x_191) ;  /* 0xffffff80007c7947 */ /* 0x000fea000383ffff */
.L_x_63:
[----:B-1----:R-:W-:-:S07]  /*b4f0*/  MOV R0, UR7 ;  /* 0x0000000700007c02 */ /* 0x002fce0008000f00 */
.L_x_192:
[----:B-1----:R1:W2:Y:S02]  /*b500*/  SYNCS.PHASECHK.TRANS64.TRYWAIT P0, [R0+URZ], R2 ;  /* 0x00000002000075a7 */ /* 0x0022a400080011ff */
[----:B--2---:R-:W-:Y:S05]  /*b510*/  @!P0 NANOSLEEP.SYNCS 0x989680 ;  /* 0x009896800000895d */ /* 0x004fea0003900000 */
[----:B------:R-:W2:Y:S02]  /*b520*/  @!P0 SYNCS.PHASECHK.TRANS64 P0, [R0+URZ], R2 ;  /* 0x00000002000085a7 */ /* 0x000ea400080010ff */
[----:B--2---:R-:W-:Y:S05]  /*b530*/  @!P0 BRA `(.L_x_192) ;  /* 0xfffffffc00f08947 */ /* 0x004fea000383ffff */
[----:B------:R-:W-:Y:S05]  /*b540*/  BRA `(.L_x_193) ;  /* 0xffffff8000887947 */ /* 0x000fea000383ffff */
.L_x_68:
[----:B--2---:R2:W3:Y:S02]  /*b550*/  SYNCS.PHASECHK.TRANS64.TRYWAIT P0, [R0+URZ+0x90], R2 ;  /* 0x00009002000075a7 */ /* 0x0044e400080011ff */
[----:B---3--:R-:W-:Y:S05]  /*b560*/  @!P0 NANOSLEEP.SYNCS 0x989680 ;  /* 0x009896800000895d */ /* 0x008fea0003900000 */
[----:B------:R-:W3:Y:S02]  /*b570*/  @!P0 SYNCS.PHASECHK.TRANS64 P0, [R0+URZ+0x90], R2 ;  /* 0x00009002000085a7 */ /* 0x000ee400080010ff */
[----:B---3--:R-:W-:Y:S05]  /*b580*/  @!P0 BRA `(.L_x_68) ;  /* 0xfffffffc00f08947 */ /* 0x008fea000383ffff */
[----:B------:R-:W-:Y:S05]  /*b590*/  BRA `(.L_x_194) ;  /* 0xffffff8400887947 */ /* 0x000fea000383ffff */
.L_x_71:
[----:B------:R-:W-:Y:S07]  /*b5a0*/  MOV R0, UR7 ;  /* 0x0000000700007c02 */ /* 0x000fee0008000f00 */
.L_x_195:
[----:B--2---:R2:W3:Y:S02]  /*b5b0*/  SYNCS.PHASECHK.TRANS64.TRYWAIT P0, [R0+URZ+0x88], R2 ;  /* 0x00008802000075a7 */ /* 0x0044e400080011ff */
[----:B---3--:R-:W-:Y:S05]  /*b5c0*/  @!P0 NANOSLEEP.SYNCS 0x989680 ;  /* 0x009896800000895d */ /* 0x008fea0003900000 */
[----:B------:R-:W3:Y:S02]  /*b5d0*/  @!P0 SYNCS.PHASECHK.TRANS64 P0, [R0+URZ+0x88], R2 ;  /* 0x00008802000085a7 */ /* 0x000ee400080010ff */
[----:B---3--:R-:W-:Y:S05]  /*b5e0*/  @!P0 BRA `(.L_x_195) ;  /* 0xfffffffc00f08947 */ /* 0x008fea000383ffff */
[----:B------:R-:W-:Y:S05]  /*b5f0*/  BRA `(.L_x_70) ;  /* 0xffffff8800687947 */ /* 0x000fea000383ffff */
.L_x_74:
[----:B------:R-:W-:Y:S07]  /*b600*/  MOV R0, UR7 ;  /* 0x0000000700007c02 */ /* 0x000fee0008000f00 */
.L_x_196:
[----:B-1----:R1:W2:Y:S02]  /*b610*/  SYNCS.PHASECHK.TRANS64.TRYWAIT P0, [R0+URZ+0x60], R32 ;  /* 0x00006020000075a7 */ /* 0x0022a400080011ff */
[----:B--2---:R-:W-:Y:S05]  /*b620*/  @!P0 NANOSLEEP.SYNCS 0x989680 ;  /* 0x009896800000895d */ /* 0x004fea0003900000 */
[----:B------:R-:W2:Y:S02]  /*b630*/  @!P0 SYNCS.PHASECHK.TRANS64 P0, [R0+URZ+0x60], R32 ;  /* 0x00006020000085a7 */ /* 0x000ea400080010ff */
[----:B--2---:R-:W-:Y:S05]  /*b640*/  @!P0 BRA `(.L_x_196) ;  /* 0xfffffffc00f08947 */ /* 0x004fea000383ffff */
[----:B------:R-:W-:Y:S05]  /*b650*/  BRA `(.L_x_197) ;  /* 0xffffff8800e47947 */ /* 0x000fea000383ffff */
.L_x_75:
[----:B------:R-:W-:Y:S07]  /*b660*/  MOV R0, UR7 ;  /* 0x0000000700007c02 */ /* 0x000fee0008000f00 */
.L_x_198:
[----:B-1----:R1:W2:Y:S02]  /*b670*/  SYNCS.PHASECHK.TRANS64.TRYWAIT P0, [R0+URZ+0x68], R32 ;  /* 0x00006820000075a7 */ /* 0x0022a400080011ff */
[----:B--2---:R-:W-:Y:S05]  /*b680*/  @!P0 NANOSLEEP.SYNCS 0x989680 ;  /* 0x009896800000895d */ /* 0x004fea0003900000 */
[----:B------:R-:W2:Y:S02]  /*b690*/  @!P0 SYNCS.PHASECHK.TRANS64 P0, [R0+URZ+0x68], R32 ;  /* 0x00006820000085a7 */ /* 0x000ea400080010ff */
[----:B--2---:R-:W-:Y:S05]  /*b6a0*/  @!P0 BRA `(.L_x_198) ;  /* 0xfffffffc00f08947 */ /* 0x004fea000383ffff */
[----:B------:R-:W-:Y:S05]  /*b6b0*/  BRA `(.L_x_199) ;  /* 0xffffff8c00207947 */ /* 0x000fea000383ffff */
.L_x_76:
[----:B------:R-:W-:Y:S07]  /*b6c0*/  MOV R0, UR7 ;  /* 0x0000000700007c02 */ /* 0x000fee0008000f00 */
.L_x_200:
[----:B-1----:R1:W2:Y:S02]  /*b6d0*/  SYNCS.PHASECHK.TRANS64.TRYWAIT P0, [R0+URZ+0x70], R32 ;  /* 0x00007020000075a7 */ /* 0x0022a400080011ff */
[----:B--2---:R-:W-:Y:S05]  /*b6e0*/  @!P0 NANOSLEEP.SYNCS 0x989680 ;  /* 0x009896800000895d */ /* 0x004fea0003900000 */
[----:B------:R-:W2:Y:S02]  /*b6f0*/  @!P0 SYNCS.PHASECHK.TRANS64 P0, [R0+URZ+0x70], R32 ;  /* 0x00007020000085a7 */ /* 0x000ea400080010ff */
[----:B--2---:R-:W-:Y:S05]  /*b700*/  @!P0 BRA `(.L_x_200) ;  /* 0xfffffffc00f08947 */ /* 0x004fea000383ffff */
[----:B------:R-:W-:Y:S05]  /*b710*/  BRA `(.L_x_201) ;  /* 0xffffff8c00607947 */ /* 0x000fea000383ffff */
.L_x_77:
[----:B------:R-:W-:Y:S07]  /*b720*/  MOV R0, UR7 ;  /* 0x0000000700007c02 */ /* 0x000fee0008000f00 */
.L_x_202:
[----:B-1----:R1:W2:Y:S02]  /*b730*/  SYNCS.PHASECHK.TRANS64.TRYWAIT P0, [R0+URZ+0x78], R32 ;  /* 0x00007820000075a7 */ /* 0x0022a400080011ff */
[----:B--2---:R-:W-:Y:S05]  /*b740*/  @!P0 NANOSLEEP.SYNCS 0x989680 ;  /* 0x009896800000895d */ /* 0x004fea0003900000 */
[----:B------:R-:W2:Y:S02]  /*b750*/  @!P0 SYNCS.PHASECHK.TRANS64 P0, [R0+URZ+0x78], R32 ;  /* 0x00007820000085a7 */ /* 0x000ea400080010ff */
[----:B--2---:R-:W-:Y:S05]  /*b760*/  @!P0 BRA `(.L_x_202) ;  /* 0xfffffffc00f08947 */ /* 0x004fea000383ffff */
[----:B------:R-:W-:Y:S05]  /*b770*/  BRA `(.L_x_203) ;  /* 0xffffff8c00a47947 */ /* 0x000fea000383ffff */
.L_x_78:
[----:B------:R-:W-:Y:S07]  /*b780*/  MOV R0, UR7 ;  /* 0x0000000700007c02 */ /* 0x000fee0008000f00 */
.L_x_204:
[----:B-1----:R1:W2:Y:S02]  /*b790*/  SYNCS.PHASECHK.TRANS64.TRYWAIT P0, [R0+URZ+0x60], R14 ;  /* 0x0000600e000075a7 */ /* 0x0022a400080011ff */
[----:B--2---:R-:W-:Y:S05]  /*b7a0*/  @!P0 NANOSLEEP.SYNCS 0x989680 ;  /* 0x009896800000895d */ /* 0x004fea0003900000 */
[----:B------:R-:W2:Y:S02]  /*b7b0*/  @!P0 SYNCS.PHASECHK.TRANS64 P0, [R0+URZ+0x60], R14 ;  /* 0x0000600e000085a7 */ /* 0x000ea400080010ff */
[----:B--2---:R-:W-:Y:S05]  /*b7c0*/  @!P0 BRA `(.L_x_204) ;  /* 0xfffffffc00f08947 */ /* 0x004fea000383ffff */
[----:B------:R-:W-:Y:S05]  /*b7d0*/  BRA `(.L_x_205) ;  /* 0xffffff8c00ec7947 */ /* 0x000fea000383ffff */
.L_x_79:
[----:B------:R-:W-:Y:S07]  /*b7e0*/  MOV R0, UR7 ;  /* 0x0000000700007c02 */ /* 0x000fee0008000f00 */
.L_x_206:
[----:B-1----:R1:W2:Y:S02]  /*b7f0*/  SYNCS.PHASECHK.TRANS64.TRYWAIT P0, [R0+URZ+0x68], R14 ;  /* 0x0000680e000075a7 */ /* 0x0022a400080011ff */
[----:B--2---:R-:W-:Y:S05]  /*b800*/  @!P0 NANOSLEEP.SYNCS 0x989680 ;  /* 0x009896800000895d */ /* 0x004fea0003900000 */
[----:B------:R-:W2:Y:S02]  /*b810*/  @!P0 SYNCS.PHASECHK.TRANS64 P0, [R0+URZ+0x68], R14 ;  /* 0x0000680e000085a7 */ /* 0x000ea400080010ff */
[----:B--2---:R-:W-:Y:S05]  /*b820*/  @!P0 BRA `(.L_x_206) ;  /* 0xfffffffc00f08947 */ /* 0x004fea000383ffff */
[----:B------:R-:W-:Y:S05]  /*b830*/  BRA `(.L_x_207) ;  /* 0xffffff9000307947 */ /* 0x000fea000383ffff */
.L_x_80:
[----:B------:R-:W-:Y:S07]  /*b840*/  MOV R0, UR7 ;  /* 0x0000000700007c02 */ /* 0x000fee0008000f00 */
.L_x_208:
[----:B-1----:R1:W2:Y:S02]  /*b850*/  SYNCS.PHASECHK.TRANS64.TRYWAIT P0, [R0+URZ+0x70], R14 ;  /* 0x0000700e000075a7 */ /* 0x0022a400080011ff */
[----:B--2---:R-:W-:Y:S05]  /*b860*/  @!P0 NANOSLEEP.SYNCS 0x989680 ;  /* 0x009896800000895d */ /* 0x004fea0003900000 */
[----:B------:R-:W2:Y:S02]  /*b870*/  @!P0 SYNCS.PHASECHK.TRANS64 P0, [R0+URZ+0x70], R14 ;  /* 0x0000700e000085a7 */ /* 0x000ea400080010ff */
[----:B--2---:R-:W-:Y:S05]  /*b880*/  @!P0 BRA `(.L_x_208) ;  /* 0xfffffffc00f08947 */ /* 0x004fea000383ffff */
[----:B------:R-:W-:Y:S05]  /*b890*/  BRA `(.L_x_209) ;  /* 0xffffff9000747947 */ /* 0x000fea000383ffff */
.L_x_81:
[----:B------:R-:W-:Y:S07]  /*b8a0*/  MOV R0, UR7 ;  /* 0x0000000700007c02 */ /* 0x000fee0008000f00 */
.L_x_210:
[----:B-1----:R1:W2:Y:S02]  /*b8b0*/  SYNCS.PHASECHK.TRANS64.TRYWAIT P0, [R0+URZ+0x78], R14 ;  /* 0x0000780e000075a7 */ /* 0x0022a400080011ff */
[----:B--2---:R-:W-:Y:S05]  /*b8c0*/  @!P0 NANOSLEEP.SYNCS 0x989680 ;  /* 0x009896800000895d */ /* 0x004fea0003900000 */
[----:B------:R-:W2:Y:S02]  /*b8d0*/  @!P0 SYNCS.PHASECHK.TRANS64 P0, [R0+URZ+0x78], R14 ;  /* 0x0000780e000085a7 */ /* 0x000ea400080010ff */
[----:B--2---:R-:W-:Y:S05]  /*b8e0*/  @!P0 BRA `(.L_x_210) ;  /* 0xfffffffc00f08947 */ /* 0x004fea000383ffff */
[----:B------:R-:W-:Y:S05]  /*b8f0*/  BRA `(.L_x_211) ;  /* 0xffffff9000f87947 */ /* 0x000fea000383ffff */
.L_x_83:
[----:B------:R-:W-:-:S07]  /*b900*/  MOV R0, UR7 ;  /* 0x0000000700007c02 */ /* 0x000fce0008000f00 */
.L_x_212:
[----:B-1----:R1:W3:Y:S02]  /*b910*/  SYNCS.PHASECHK.TRANS64.TRYWAIT P0, [R0+URZ+0x60], R32 ;  /* 0x00006020000075a7 */ /* 0x0022e400080011ff */
[----:B---3--:R-:W-:Y:S05]  /*b920*/  @!P0 NANOSLEEP.SYNCS 0x989680 ;  /* 0x009896800000895d */ /* 0x008fea0003900000 */
[----:B------:R-:W3:Y:S02]  /*b930*/  @!P0 SYNCS.PHASECHK.TRANS64 P0, [R0+URZ+0x60], R32 ;  /* 0x00006020000085a7 */ /* 0x000ee400080010ff */
[----:B---3--:R-:W-:Y:S05]  /*b940*/  @!P0 BRA `(.L_x_212) ;  /* 0xfffffffc00f08947 */ /* 0x008fea000383ffff */
[----:B------:R-:W-:Y:S05]  /*b950*/  BRA `(.L_x_213) ;  /* 0xffffff9400607947 */ /* 0x000fea000383ffff */
.L_x_84:
[----:B-1----:R-:W-:-:S07]  /*b960*/  MOV R0, UR7 ;  /* 0x0000000700007c02 */ /* 0x002fce0008000f00 */
.L_x_214:
[----:B-1----:R1:W3:Y:S02]  /*b970*/  SYNCS.PHASECHK.TRANS64.TRYWAIT P0, [R0+URZ+0x68], R32 ;  /* 0x00006820000075a7 */ /* 0x0022e400080011ff */
[----:B---3--:R-:W-:Y:S05]  /*b980*/  @!P0 NANOSLEEP.SYNCS 0x989680 ;  /* 0x009896800000895d */ /* 0x008fea0003900000 */
[----:B------:R-:W3:Y:S02]  /*b990*/  @!P0 SYNCS.PHASECHK.TRANS64 P0, [R0+URZ+0x68], R32 ;  /* 0x00006820000085a7 */ /* 0x000ee400080010ff */
[----:B---3--:R-:W-:Y:S05]  /*b9a0*/  @!P0 BRA `(.L_x_214) ;  /* 0xfffffffc00f08947 */ /* 0x008fea000383ffff */
[----:B------:R-:W-:Y:S05]  /*b9b0*/  BRA `(.L_x_215) ;  /* 0xffffff9400507947 */ /* 0x000fea000383ffff */
.L_x_85:
[----:B------:R-:W-:-:S07]  /*b9c0*/  MOV R2, UR7 ;  /* 0x0000000700027c02 */ /* 0x000fce0008000f00 */
.L_x_216:
[----:B-1----:R1:W3:Y:S02]  /*b9d0*/  SYNCS.PHASECHK.TRANS64.TRYWAIT P0, [R2+URZ+0x70], R32 ;  /* 0x00007020020075a7 */ /* 0x0022e400080011ff */
[----:B---3--:R-:W-:Y:S05]  /*b9e0*/  @!P0 NANOSLEEP.SYNCS 0x989680 ;  /* 0x009896800000895d */ /* 0x008fea0003900000 */
[----:B------:R-:W3:Y:S02]  /*b9f0*/  @!P0 SYNCS.PHASECHK.TRANS64 P0, [R2+URZ+0x70], R32 ;  /* 0x00007020020085a7 */ /* 0x000ee400080010ff */
[----:B---3--:R-:W-:Y:S05]  /*ba00*/  @!P0 BRA `(.L_x_216) ;  /* 0xfffffffc00f08947 */ /* 0x008fea000383ffff */
[----:B------:R-:W-:Y:S05]  /*ba10*/  BRA `(.L_x_217) ;  /* 0xffffff9400447947 */ /* 0x000fea000383ffff */
.L_x_87:
[----:B--2---:R2:W4:Y:S02]  /*ba20*/  SYNCS.PHASECHK.TRANS64.TRYWAIT P0, [R0+URZ+0x90], R2 ;  /* 0x00009002000075a7 */ /* 0x00452400080011ff */
[----:B----4-:R-:W-:Y:S05]  /*ba30*/  @!P0 NANOSLEEP.SYNCS 0x989680 ;  /* 0x009896800000895d */ /* 0x010fea0003900000 */
[----:B------:R-:W4:Y:S02]  /*ba40*/  @!P0 SYNCS.PHASECHK.TRANS64 P0, [R0+URZ+0x90], R2 ;  /* 0x00009002000085a7 */ /* 0x000f2400080010ff */
[----:B----4-:R-:W-:Y:S05]  /*ba50*/  @!P0 BRA `(.L_x_87) ;  /* 0xfffffffc00f08947 */ /* 0x010fea000383ffff */
[----:B------:R-:W-:Y:S05]  /*ba60*/  BRA `(.L_x_218) ;  /* 0xffffff9800187947 */ /* 0x000fea000383ffff */
.L_x_98:
[----:B-1----:R-:W-:Y:S04]  /*ba70*/  MOV R0, UR48 ;  /* 0x0000003000007c02 */ /* 0x002fe80008000f00 */
[----:B------:R1:W3:Y:S03]  /*ba80*/  SYNCS.PHASECHK.TRANS64.TRYWAIT P1, [R0+URZ+0x40], R3 ;  /* 0x00004003000075a7 */ /* 0x0002e600080211ff */
[----:B---3--:R-:W-:Y:S05]  /*ba90*/  @!P1 NANOSLEEP.SYNCS 0x989680 ;  /* 0x009896800000995d */ /* 0x008fea0003900000 */
[----:B------:R-:W3:Y:S02]  /*baa0*/  @!P1 SYNCS.PHASECHK.TRANS64 P1, [R0+URZ+0x40], R3 ;  /* 0x00004003000095a7 */ /* 0x000ee400080210ff */
[----:B---3--:R-:W-:Y:S05]  /*bab0*/  @!P1 BRA `(.L_x_98) ;  /* 0xfffffffc00ec9947 */ /* 0x008fea000383ffff */
[----:B------:R-:W-:Y:S05]  /*bac0*/  BRA `(.L_x_97) ;  /* 0xffffffa4004c7947 */ /* 0x000fea000383ffff */
.L_x_100:
[----:B-1----:R1:W2:Y:S02]  /*bad0*/  SYNCS.PHASECHK.TRANS64.TRYWAIT P0, [R83+URZ+0xb0], R2 ;  /* 0x0000b002530075a7 */ /* 0x0022a400080011ff */
[----:B--2---:R-:W-:Y:S05]  /*bae0*/  @!P0 NANOSLEEP.SYNCS 0x989680 ;  /* 0x009896800000895d */ /* 0x004fea0003900000 */
[----:B------:R-:W2:Y:S02]  /*baf0*/  @!P0 SYNCS.PHASECHK.TRANS64 P0, [R83+URZ+0xb0], R2 ;  /* 0x0000b002530085a7 */ /* 0x000ea400080010ff */
[----:B--2---:R-:W-:Y:S05]  /*bb00*/  @!P0 BRA `(.L_x_100) ;  /* 0xfffffffc00f08947 */ /* 0x004fea000383ffff */
[----:B------:R-:W-:Y:S05]  /*bb10*/  BRA `(.L_x_99) ;  /* 0xffffffa400787947 */ /* 0x000fea000383ffff */
.L_x_109:
[----:B-1----:R1:W2:Y:S02]  /*bb20*/  SYNCS.PHASECHK.TRANS64.TRYWAIT P0, [R2+URZ+0x40], R0 ;  /* 0x00004000020075a7 */ /* 0x0022a400080011ff */
[----:B--2---:R-:W-:Y:S05]  /*bb30*/  @!P0 NANOSLEEP.SYNCS 0x989680 ;  /* 0x009896800000895d */ /* 0x004fea0003900000 */
[----:B------:R-:W2:Y:S02]  /*bb40*/  @!P0 SYNCS.PHASECHK.TRANS64 P0, [R2+URZ+0x40], R0 ;  /* 0x00004000020085a7 */ /* 0x000ea400080010ff */
[----:B--2---:R-:W-:Y:S05]  /*bb50*/  @!P0 BRA `(.L_x_109) ;  /* 0xfffffffc00f08947 */ /* 0x004fea000383ffff */
[----:B------:R-:W-:Y:S05]  /*bb60*/  BRA `(.L_x_108) ;  /* 0xffffffac009c7947 */ /* 0x000fea000383ffff */
.L_x_117:
[----:B-1----:R1:W2:Y:S02]  /*bb70*/  SYNCS.PHASECHK.TRANS64.TRYWAIT P0, [R0+URZ+0x40], R5 ;  /* 0x00004005000075a7 */ /* 0x0022a400080011ff */
[----:B--2---:R-:W-:Y:S05]  /*bb80*/  @!P0 NANOSLEEP.SYNCS 0x989680 ;  /* 0x009896800000895d */ /* 0x004fea0003900000 */
[----:B------:R-:W2:Y:S02]  /*bb90*/  @!P0 SYNCS.PHASECHK.TRANS64 P0, [R0+URZ+0x40], R5 ;  /* 0x00004005000085a7 */ /* 0x000ea400080010ff */
[----:B--2---:R-:W-:Y:S05]  /*bba0*/  @!P0 BRA `(.L_x_117) ;  /* 0xfffffffc00f08947 */ /* 0x004fea000383ffff */
[----:B------:R-:W-:Y:S05]  /*bbb0*/  BRA `(.L_x_116) ;  /* 0xffffffb400e07947 */ /* 0x000fea000383ffff */
.L_x_125:
[----:B-1----:R1:W2:Y:S02]  /*bbc0*/  SYNCS.PHASECHK.TRANS64.TRYWAIT P0, [R0+URZ+0x40], R5 ;  /* 0x00004005000075a7 */ /* 0x0022a400080011ff */
[----:B--2---:R-:W-:Y:S05]  /*bbd0*/  @!P0 NANOSLEEP.SYNCS 0x989680 ;  /* 0x009896800000895d */ /* 0x004fea0003900000 */
[----:B------:R-:W2:Y:S02]  /*bbe0*/  @!P0 SYNCS.PHASECHK.TRANS64 P0, [R0+URZ+0x40], R5 ;  /* 0x00004005000085a7 */ /* 0x000ea400080010ff */
[----:B--2---:R-:W-:Y:S05]  /*bbf0*/  @!P0 BRA `(.L_x_125) ;  /* 0xfffffffc00f08947 */ /* 0x004fea000383ffff */
[----:B------:R-:W-:Y:S05]  /*bc00*/  BRA `(.L_x_124) ;  /* 0xffffffc000287947 */ /* 0x000fea000383ffff */
.L_x_133:
[----:B-1----:R1:W2:Y:S02]  /*bc10*/  SYNCS.PHASECHK.TRANS64.TRYWAIT P0, [R0+URZ+0x40], R5 ;  /* 0x00004005000075a7 */ /* 0x0022a400080011ff */
[----:B--2---:R-:W-:Y:S05]  /*bc20*/  @!P0 NANOSLEEP.SYNCS 0x989680 ;  /* 0x009896800000895d */ /* 0x004fea0003900000 */
[----:B------:R-:W2:Y:S02]  /*bc30*/  @!P0 SYNCS.PHASECHK.TRANS64 P0, [R0+URZ+0x40], R5 ;  /* 0x00004005000085a7 */ /* 0x000ea400080010ff */
[----:B--2---:R-:W-:Y:S05]  /*bc40*/  @!P0 BRA `(.L_x_133) ;  /* 0xfffffffc00f08947 */ /* 0x004fea000383ffff */
[----:B------:R-:W-:Y:S05]  /*bc50*/  BRA `(.L_x_132) ;  /* 0xffffffc8007c7947 */ /* 0x000fea000383ffff */
.L_x_141:
[----:B-1----:R1:W2:Y:S02]  /*bc60*/  SYNCS.PHASECHK.TRANS64.TRYWAIT P0, [R0+URZ+0x40], R5 ;  /* 0x00004005000075a7 */ /* 0x0022a400080011ff */
[----:B--2---:R-:W-:Y:S05]  /*bc70*/  @!P0 NANOSLEEP.SYNCS 0x989680 ;  /* 0x009896800000895d */ /* 0x004fea0003900000 */
[----:B------:R-:W2:Y:S02]  /*bc80*/  @!P0 SYNCS.PHASECHK.TRANS64 P0, [R0+URZ+0x40], R5 ;  /* 0x00004005000085a7 */ /* 0x000ea400080010ff */
[----:B--2---:R-:W-:Y:S05]  /*bc90*/  @!P0 BRA `(.L_x_141) ;  /* 0xfffffffc00f08947 */ /* 0x004fea000383ffff */
[----:B------:R-:W-:Y:S05]  /*bca0*/  BRA `(.L_x_140) ;  /* 0xffffffd000e07947 */ /* 0x000fea000383ffff */
.L_x_149:
[----:B-1----:R1:W2:Y:S02]  /*bcb0*/  SYNCS.PHASECHK.TRANS64.TRYWAIT P0, [R0+URZ+0x40], R5 ;  /* 0x00004005000075a7 */ /* 0x0022a400080011ff */
[----:B--2---:R-:W-:Y:S05]  /*bcc0*/  @!P0 NANOSLEEP.SYNCS 0x989680 ;  /* 0x009896800000895d */ /* 0x004fea0003900000 */
[----:B------:R-:W2:Y:S02]  /*bcd0*/  @!P0 SYNCS.PHASECHK.TRANS64 P0, [R0+URZ+0x40], R5 ;  /* 0x00004005000085a7 */ /* 0x000ea400080010ff */
[----:B--2---:R-:W-:Y:S05]  /*bce0*/  @!P0 BRA `(.L_x_149) ;  /* 0xfffffffc00f08947 */ /* 0x004fea000383ffff */
[----:B------:R-:W-:Y:S05]  /*bcf0*/  BRA `(.L_x_148) ;  /* 0xffffffdc00387947 */ /* 0x000fea000383ffff */
.L_x_157:
[----:B--2---:R2:W3:Y:S02]  /*bd00*/  SYNCS.PHASECHK.TRANS64.TRYWAIT P0, [R0+URZ+0x40], R91 ;  /* 0x0000405b000075a7 */ /* 0x0044e400080011ff */
[----:B---3--:R-:W-:Y:S05]  /*bd10*/  @!P0 NANOSLEEP.SYNCS 0x989680 ;  /* 0x009896800000895d */ /* 0x008fea0003900000 */
[----:B------:R-:W3:Y:S02]  /*bd20*/  @!P0 SYNCS.PHASECHK.TRANS64 P0, [R0+URZ+0x40], R91 ;  /* 0x0000405b000085a7 */ /* 0x000ee400080010ff */
[----:B---3--:R-:W-:Y:S05]  /*bd30*/  @!P0 BRA `(.L_x_157) ;  /* 0xfffffffc00f08947 */ /* 0x008fea000383ffff */
[----:B------:R-:W-:Y:S05]  /*bd40*/  BRA `(.L_x_156) ;  /* 0xffffffe400907947 */ /* 0x000fea000383ffff */
        .weak           $__internal_0_$__cuda_sm10x_tcgen05_guardrail_trap_col_being_dealloced_not_returned_by_alloc
        .type           $__internal_0_$__cuda_sm10x_tcgen05_guardrail_trap_col_being_dealloced_not_returned_by_alloc,@function
        .size           $__internal_0_$__cuda_sm10x_tcgen05_guardrail_trap_col_being_dealloced_not_returned_by_alloc,($__internal_1_$__cuda_sm10x_tcgen05_guardrail_trap_phase_invalid_during_alloc - $__internal_0_$__cuda_sm10x_tcgen05_guardrail_trap_col_being_dealloced_not_returned_by_alloc)
$__internal_0_$__cuda_sm10x_tcgen05_guardrail_trap_col_being_dealloced_not_returned_by_alloc:
[----:B------:R-:W-:Y:S05]  /*bd50*/  BPT.TRAP 0x1 ;  /* 0x000000040000795c */ /* 0x000fea0000300000 */
[----:B------:R-:W-:-:S04]  /*bd60*/  HFMA2 R3, -RZ, RZ, 0, 0 ;  /* 0x00000000ff037431 */ /* 0x000fc800000001ff */
[----:B------:R-:W-:Y:S05]  /*bd70*/  RET.REL.NODEC R2 `(_ZN7cutlass13device_kernelINS_4gemm6kernel13GemmUniversalIN4cute5tupleIJiiiiEEENS1_10collective13CollectiveMmaINS1_35MainloopSm100TmaUmmaWarpSpecializedILi4ELi2ELi4ENS5_IJNS4_1CILi1EEESB_SB_EEEEENS5_IJNSA_ILi64EEENSA_ILi256EEENSA_ILi32EEEEEENS_10tfloat32_tENS5_IJlSB_lEEESI_SJ_NS4_8TiledMMAINS4_8MMA_AtomIJNS4_17SM100_MMA_TF32_SSISI_SI_fLi64ELi256ELNS4_4UMMA5MajorE0ELSO_0ELNSN_7ScaleInE0ELSP_0EEEEEENS4_6LayoutISC_NS5_IJNSA_ILi0EEEST_ST_EEEEENS5_IJNS4_10UnderscoreESW_SW_EEEEENS4_13SM90_TMA_LOADENS4_14ComposedLayoutINS4_7SwizzleILi3ELi4ELi3EEENS4_18smem_ptr_flag_bitsILi32EEENSS_INS5_IJNSA_ILi8EEESG_EEENS5_IJSG_SB_EEEEEEEvNS4_8identityESZ_S19_vS1A_EENS_8epilogue10collective18CollectiveEpilogueINS1C_23Sm100TmaWarpSpecializedILi4ELi2ELi16ELb1ELb0EEEJSH_NS5_IJNSS_ISE_SB_EENSS_ISG_SB_EEEEESI_SJ_SI_SJ_NS1C_6fusion15FusionCallbacksIS1G_NS1K_17LinearCombinationISI_fSI_fLNS_15FloatRoundStyleE2EEESH_S1J_JEEENS4_5SM1004TMEM4LOAD26SM100_TMEM_LOAD_16dp128b8xESZ_S19_NS4_17SM75_U32x4_LDSM_NENS4_14SM90_TMA_STOREES19_NS4_17SM90_U32x4_STSM_NENS4_39AutoVectorizingCopyWithAssumedAlignmentILi128EEEEEEvvEEEEvNT_6ParamsE) ;  /* 0xffffff4002a07950 */ /* 0x000fea0003c3ffff */
        .weak           $__internal_1_$__cuda_sm10x_tcgen05_guardrail_trap_phase_invalid_during_alloc
        .type           $__internal_1_$__cuda_sm10x_tcgen05_guardrail_trap_phase_invalid_during_alloc,@function
        .size           $__internal_1_$__cuda_sm10x_tcgen05_guardrail_trap_phase_invalid_during_alloc,($__internal_2_$__cuda_sm10x_tcgen05_guardrail_trap_unallocated_columns_being_dealloced - $__internal_1_$__cuda_sm10x_tcgen05_guardrail_trap_phase_invalid_during_alloc)
$__internal_1_$__cuda_sm10x_tcgen05_guardrail_trap_phase_invalid_during_alloc:
[----:B------:R-:W-:Y:S05]  /*bd80*/  BPT.TRAP 0x1 ;  /* 0x000000040000795c */ /* 0x000fea0000300000 */
[----:B------:R-:W-:-:S04]  /*bd90*/  MOV R3, 0x0 ;  /* 0x0000000000037802 */ /* 0x000fc80000000f00 */
[----:B------:R-:W-:Y:S05]  /*bda0*/  RET.REL.NODEC R2 `(_ZN7cutlass13device_kernelINS_4gemm6kernel13GemmUniversalIN4cute5tupleIJiiiiEEENS1_10collective13CollectiveMmaINS1_35MainloopSm100TmaUmmaWarpSpecializedILi4ELi2ELi4ENS5_IJNS4_1CILi1EEESB_SB_EEEEENS5_IJNSA_ILi64EEENSA_ILi256EEENSA_ILi32EEEEEENS_10tfloat32_tENS5_IJlSB_lEEESI_SJ_NS4_8TiledMMAINS4_8MMA_AtomIJNS4_17SM100_MMA_TF32_SSISI_SI_fLi64ELi256ELNS4_4UMMA5MajorE0ELSO_0ELNSN_7ScaleInE0ELSP_0EEEEEENS4_6LayoutISC_NS5_IJNSA_ILi0EEEST_ST_EEEEENS5_IJNS4_10UnderscoreESW_SW_EEEEENS4_13SM90_TMA_LOADENS4_14ComposedLayoutINS4_7SwizzleILi3ELi4ELi3EEENS4_18smem_ptr_flag_bitsILi32EEENSS_INS5_IJNSA_ILi8EEESG_EEENS5_IJSG_SB_EEEEEEEvNS4_8identityESZ_S19_vS1A_EENS_8epilogue10collective18CollectiveEpilogueINS1C_23Sm100TmaWarpSpecializedILi4ELi2ELi16ELb1ELb0EEEJSH_NS5_IJNSS_ISE_SB_EENSS_ISG_SB_EEEEESI_SJ_SI_SJ_NS1C_6fusion15FusionCallbacksIS1G_NS1K_17LinearCombinationISI_fSI_fLNS_15FloatRoundStyleE2EEESH_S1J_JEEENS4_5SM1004TMEM4LOAD26SM100_TMEM_LOAD_16dp128b8xESZ_S19_NS4_17SM75_U32x4_LDSM_NENS4_14SM90_TMA_STOREES19_NS4_17SM90_U32x4_STSM_NENS4_39AutoVectorizingCopyWithAssumedAlignmentILi128EEEEEEvvEEEEvNT_6ParamsE) ;  /* 0xffffff4002947950 */ /* 0x000fea0003c3ffff */
        .weak           $__internal_2_$__cuda_sm10x_tcgen05_guardrail_trap_unallocated_columns_being_dealloced
        .type           $__internal_2_$__cuda_sm10x_tcgen05_guardrail_trap_unallocated_columns_being_dealloced,@function
        .size           $__internal_2_$__cuda_sm10x_tcgen05_guardrail_trap_unallocated_columns_being_dealloced,(.L_x_220 - $__internal_2_$__cuda_sm10x_tcgen05_guardrail_trap_unallocated_columns_being_dealloced)
$__internal_2_$__cuda_sm10x_tcgen05_guardrail_trap_unallocated_columns_being_dealloced:
[----:B------:R-:W-:Y:S05]  /*bdb0*/  BPT.TRAP 0x1 ;  /* 0x000000040000795c */ /* 0x000fea0000300000 */
[----:B------:R-:W-:-:S04]  /*bdc0*/  HFMA2 R3, -RZ, RZ, 0, 0 ;  /* 0x00000000ff037431 */ /* 0x000fc800000001ff */
[----:B------:R-:W-:Y:S05]  /*bdd0*/  RET.REL.NODEC R2 `(_ZN7cutlass13device_kernelINS_4gemm6kernel13GemmUniversalIN4cute5tupleIJiiiiEEENS1_10collective13CollectiveMmaINS1_35MainloopSm100TmaUmmaWarpSpecializedILi4ELi2ELi4ENS5_IJNS4_1CILi1EEESB_SB_EEEEENS5_IJNSA_ILi64EEENSA_ILi256EEENSA_ILi32EEEEEENS_10tfloat32_tENS5_IJlSB_lEEESI_SJ_NS4_8TiledMMAINS4_8MMA_AtomIJNS4_17SM100_MMA_TF32_SSISI_SI_fLi64ELi256ELNS4_4UMMA5MajorE0ELSO_0ELNSN_7ScaleInE0ELSP_0EEEEEENS4_6LayoutISC_NS5_IJNSA_ILi0EEEST_ST_EEEEENS5_IJNS4_10UnderscoreESW_SW_EEEEENS4_13SM90_TMA_LOADENS4_14ComposedLayoutINS4_7SwizzleILi3ELi4ELi3EEENS4_18smem_ptr_flag_bitsILi32EEENSS_INS5_IJNSA_ILi8EEESG_EEENS5_IJSG_SB_EEEEEEEvNS4_8identityESZ_S19_vS1A_EENS_8epilogue10collective18CollectiveEpilogueINS1C_23Sm100TmaWarpSpecializedILi4ELi2ELi16ELb1ELb0EEEJSH_NS5_IJNSS_ISE_SB_EENSS_ISG_SB_EEEEESI_SJ_SI_SJ_NS1C_6fusion15FusionCallbacksIS1G_NS1K_17LinearCombinationISI_fSI_fLNS_15FloatRoundStyleE2EEESH_S1J_JEEENS4_5SM1004TMEM4LOAD26SM100_TMEM_LOAD_16dp128b8xESZ_S19_NS4_17SM75_U32x4_LDSM_NENS4_14SM90_TMA_STOREES19_NS4_17SM90_U32x4_STSM_NENS4_39AutoVectorizingCopyWithAssumedAlignmentILi128EEEEEEvvEEEEvNT_6ParamsE) ;  /* 0xffffff4002887950 */ /* 0x000fea0003c3ffff */
.L_x_219:
[----:B------:R-:W-:-:S00]  /*bde0*/  BRA `(.L_x_219) ;  /* 0xfffffffc00fc7947 */ /* 0x000fc0000383ffff */
[----:B------:R-:W-:-:S00]  /*bdf0*/  NOP ;  /* 0x0000000000007918 */ /* 0x000fc00000000000 */
        /* <DEDUP_REMOVED lines=8> */
.L_x_220:


//--------------------- .nv.global.init           --------------------------
	.section	.nv.global.init,"aw",@progbits
.nv.global.init:
	.type		$str$27,@object
	.size		$str$27,($str$28 - $str$27)
$str$27:
        /*0000*/ 	.byte	0x28, 0x61, 0x64, 0x64, 0x72, 0x65, 0x73, 0x73, 0x20, 0x26, 0x20, 0x6d, 0x61, 0x73, 0x6b, 0x29
        /*0010*/ 	.byte	0x20, 0x3d, 0x3d, 0x20, 0x30, 0x00
	.type		$str$28,@object
	.size		$str$28,($str$26 - $str$28)
$str$28:
        /*0016*/ 	.byte	0x2f, 0x74, 0x6d, 0x70, 0x2f, 0x63, 0x75, 0x74, 0x6c, 0x61, 0x73, 0x73, 0x5f, 0x73, 0x77, 0x65
        /*0026*/ 	.byte	0x65, 0x70, 0x5f, 0x73, 0x72, 0x63, 0x2f, 0x69, 0x6e, 0x63, 0x6c, 0x75, 0x64, 0x65, 0x2f, 0x63
        /*0036*/ 	.byte	0x75, 0x74, 0x65, 0x2f, 0x70, 0x6f, 0x69, 0x6e, 0x74, 0x65, 0x72, 0x5f, 0x66, 0x6c, 0x61, 0x67
        /*0046*/ 	.byte	0x67, 0x65, 0x64, 0x2e, 0x68, 0x70, 0x70, 0x00
	.type		$str$26,@object
	.size		$str$26,($str$25 - $str$26)
$str$26:
        /*004e*/ 	.byte	0x2f, 0x74, 0x6d, 0x70, 0x2f, 0x63, 0x75, 0x74, 0x6c, 0x61, 0x73, 0x73, 0x5f, 0x73, 0x77, 0x65
        /*005e*/ 	.byte	0x65, 0x70, 0x5f, 0x73, 0x72, 0x63, 0x2f, 0x69, 0x6e, 0x63, 0x6c, 0x75, 0x64, 0x65, 0x2f, 0x63
        /*006e*/ 	.byte	0x75, 0x74, 0x65, 0x2f, 0x61, 0x74, 0x6f, 0x6d, 0x2f, 0x63, 0x6f, 0x70, 0x79, 0x5f, 0x74, 0x72
        /*007e*/ 	.byte	0x61, 0x69, 0x74, 0x73, 0x5f, 0x73, 0x6d, 0x31, 0x30, 0x30, 0x2e, 0x68, 0x70, 0x70, 0x00
	.type		$str$25,@object
	.size		$str$25,(__unnamed_1 - $str$25)
$str$25:
        /*008d*/ 	.byte	0x28, 0x28, 0x75, 0x69, 0x6e, 0x74, 0x33, 0x32, 0x5f, 0x74, 0x28, 0x74, 0x68, 0x72, 0x65, 0x61
        /*009d*/ 	.byte	0x64, 0x49, 0x64, 0x78, 0x2e, 0x78, 0x29, 0x20, 0x2f, 0x20, 0x33, 0x32, 0x29, 0x20, 0x25, 0x20
        /*00ad*/ 	.byte	0x34, 0x29, 0x20, 0x3d, 0x3d, 0x20, 0x28, 0x28, 0x28, 0x74, 0x6d, 0x65, 0x6d, 0x5f, 0x61, 0x64
        /*00bd*/ 	.byte	0x64, 0x72, 0x20, 0x3e, 0x3e, 0x20, 0x31, 0x36, 0x29, 0x20, 0x2f, 0x20, 0x33, 0x32, 0x29, 0x20
        /*00cd*/ 	.byte	0x25, 0x20, 0x34, 0x29, 0x00
	.type		__unnamed_1,@object
	.size		__unnamed_1,(__unnamed_2 - __unnamed_1)
__unnamed_1:
        /*00d2*/ 	.byte	0x61, 0x75, 0x74, 0x6f, 0x20, 0x63, 0x75, 0x74, 0x65, 0x3a, 0x3a, 0x61, 0x73, 0x5f, 0x70, 0x6f
        /* <DEDUP_REMOVED lines=24> */
        /*0262*/ 	.byte	0x30, 0x34, 0x38, 0x3e, 0x3e, 0x3e, 0x3e, 0x5d, 0x00
	.type		__unnamed_2,@object
	.size		__unnamed_2,(.L_2 - __unnamed_2)
__unnamed_2:
        /* <DEDUP_REMOVED lines=45> */
        /*053b*/ 	.byte	0x3e, 0x3e, 0x3e, 0x5d, 0x00
.L_2:


//--------------------- .nv.shared._ZN7cutlass13device_kernelINS_4gemm6kernel13GemmUniversalIN4cute5tupleIJiiiiEEENS1_10collective13CollectiveMmaINS1_35MainloopSm100TmaUmmaWarpSpecializedILi4ELi2ELi4ENS5_IJNS4_1CILi1EEESB_SB_EEEEENS5_IJNSA_ILi64EEENSA_ILi256EEENSA_ILi32EEEEEENS_10tfloat32_tENS5_IJlSB_lEEESI_SJ_NS4_8TiledMMAINS4_8MMA_AtomIJNS4_17SM100_MMA_TF32_SSISI_SI_fLi64ELi256ELNS4_4UMMA5MajorE0ELSO_0ELNSN_7ScaleInE0ELSP_0EEEEEENS4_6LayoutISC_NS5_IJNSA_ILi0EEEST_ST_EEEEENS5_IJNS4_10UnderscoreESW_SW_EEEEENS4_13SM90_TMA_LOADENS4_14ComposedLayoutINS4_7SwizzleILi3ELi4ELi3EEENS4_18smem_ptr_flag_bitsILi32EEENSS_INS5_IJNSA_ILi8EEESG_EEENS5_IJSG_SB_EEEEEEEvNS4_8identityESZ_S19_vS1A_EENS_8epilogue10collective18CollectiveEpilogueINS1C_23Sm100TmaWarpSpecializedILi4ELi2ELi16ELb1ELb0EEEJSH_NS5_IJNSS_ISE_SB_EENSS_ISG_SB_EEEEESI_SJ_SI_SJ_NS1C_6fusion15FusionCallbacksIS1G_NS1K_17LinearCombinationISI_fSI_fLNS_15FloatRoundStyleE2EEESH_S1J_JEEENS4_5SM1004TMEM4LOAD26SM100_TMEM_LOAD_16dp128b8xESZ_S19_NS4_17SM75_U32x4_LDSM_NENS4_14SM90_TMA_STOREES19_NS4_17SM90_U32x4_STSM_NENS4_39AutoVectorizingCopyWithAssumedAlignmentILi128EEEEEEvvEEEEvNT_6ParamsE --------------------------
	.section	.nv.shared._ZN7cutlass13device_kernelINS_4gemm6kernel13GemmUniversalIN4cute5tupleIJiiiiEEENS1_10collective13CollectiveMmaINS1_35MainloopSm100TmaUmmaWarpSpecializedILi4ELi2ELi4ENS5_IJNS4_1CILi1EEESB_SB_EEEEENS5_IJNSA_ILi64EEENSA_ILi256EEENSA_ILi32EEEEEENS_10tfloat32_tENS5_IJlSB_lEEESI_SJ_NS4_8TiledMMAINS4_8MMA_AtomIJNS4_17SM100_MMA_TF32_SSISI_SI_fLi64ELi256ELNS4_4UMMA5MajorE0ELSO_0ELNSN_7ScaleInE0ELSP_0EEEEEENS4_6LayoutISC_NS5_IJNSA_ILi0EEEST_ST_EEEEENS5_IJNS4_10UnderscoreESW_SW_EEEEENS4_13SM90_TMA_LOADENS4_14ComposedLayoutINS4_7SwizzleILi3ELi4ELi3EEENS4_18smem_ptr_flag_bitsILi32EEENSS_INS5_IJNSA_ILi8EEESG_EEENS5_IJSG_SB_EEEEEEEvNS4_8identityESZ_S19_vS1A_EENS_8epilogue10collective18CollectiveEpilogueINS1C_23Sm100TmaWarpSpecializedILi4ELi2ELi16ELb1ELb0EEEJSH_NS5_IJNSS_ISE_SB_EENSS_ISG_SB_EEEEESI_SJ_SI_SJ_NS1C_6fusion15FusionCallbacksIS1G_NS1K_17LinearCombinationISI_fSI_fLNS_15FloatRoundStyleE2EEESH_S1J_JEEENS4_5SM1004TMEM4LOAD26SM100_TMEM_LOAD_16dp128b8xESZ_S19_NS4_17SM75_U32x4_LDSM_NENS4_14SM90_TMA_STOREES19_NS4_17SM90_U32x4_STSM_NENS4_39AutoVectorizingCopyWithAssumedAlignmentILi128EEEEEEvvEEEEvNT_6ParamsE,"aw",@nobits
	.sectionflags	@""
	.align	16
	.zero		1024


//--------------------- .nv.shared.reserved.0     --------------------------
	.section	.nv.shared.reserved.0,"aw",@nobits
	.weak		__nv_reservedSMEM_offset_0_alias
	.size		__nv_reservedSMEM_offset_0_alias, 0, 64
	.other		__nv_reservedSMEM_offset_0_alias,@"STO_CUDA_RESERVED_SHARED STV_DEFAULT"
__nv_reservedSMEM_offset_0_alias:
	.zero		0
.nv.shared.reserved.0:
	.zero		64
	.weak		__nv_reservedSMEM_tcgen05_partition
	.type		__nv_reservedSMEM_tcgen05_partition,@object
	.size		__nv_reservedSMEM_tcgen05_partition,(.L_0 - __nv_reservedSMEM_tcgen05_partition)
__nv_reservedSMEM_tcgen05_partition:
	.zero		32
.L_0:


//--------------------- .nv.global                --------------------------
	.section	.nv.global,"aw",@nobits
.nv.global:
	.type		_ZN40_INTERNAL_9598a506_4_k_cu_a00f5096_292844cute1_E,@object
	.size		_ZN40_INTERNAL_9598a506_4_k_cu_a00f5096_292844cute1_E,(_ZN40_INTERNAL_9598a506_4_k_cu_a00f5096_292844cuda3std3__45__cpo6cbeginE - _ZN40_INTERNAL_9598a506_4_k_cu_a00f5096_292844cute1_E)
_ZN40_INTERNAL_9598a506_4_k_cu_a00f5096_292844cute1_E:
	.zero		1
	.type		_ZN40_INTERNAL_9598a506_4_k_cu_a00f5096_292844cuda3std3__45__cpo6cbeginE,@object
	.size		_ZN40_INTERNAL_9598a506_4_k_cu_a00f5096_292844cuda3std3__45__cpo6cbeginE,(_ZN40_INTERNAL_9598a506_4_k_cu_a00f5096_292844cuda3std3__48in_placeE - _ZN40_INTERNAL_9598a506_4_k_cu_a00f5096_292844cuda3std3__45__cpo6cbeginE)
_ZN40_INTERNAL_9598a506_4_k_cu_a00f5096_292844cuda3std3__45__cpo6cbeginE:
	.zero		1
	.type		_ZN40_INTERNAL_9598a506_4_k_cu_a00f5096_292844cuda3std3__48in_placeE,@object
	.size		_ZN40_INTERNAL_9598a506_4_k_cu_a00f5096_292844cuda3std3__48in_placeE,(_ZN40_INTERNAL_9598a506_4_k_cu_a00f5096_292844cuda3std6ranges3__45__cpo9iter_moveE - _ZN40_INTERNAL_9598a506_4_k_cu_a00f5096_292844cuda3std3__48in_placeE)
_ZN40_INTERNAL_9598a506_4_k_cu_a00f5096_292844cuda3std3__48in_placeE:
	.zero		1
	.type		_ZN40_INTERNAL_9598a506_4_k_cu_a00f5096_292844cuda3std6ranges3__45__cpo9iter_moveE,@object
	.size		_ZN40_INTERNAL_9598a506_4_k_cu_a00f5096_292844cuda3std6ranges3__45__cpo9iter_moveE,(_ZN40_INTERNAL_9598a506_4_k_cu_a00f5096_292844cuda3std3__45__cpo5beginE - _ZN40_INTERNAL_9598a506_4_k_cu_a00f5096_292844cuda3std6ranges3__45__cpo9iter_moveE)
_ZN40_INTERNAL_9598a506_4_k_cu_a00f5096_292844cuda3std6ranges3__45__cpo9iter_moveE:
	.zero		1
	.type		_ZN40_INTERNAL_9598a506_4_k_cu_a00f5096_292844cuda3std3__45__cpo5beginE,@object
	.size		_ZN40_INTERNAL_9598a506_4_k_cu_a00f5096_292844cuda3std3__45__cpo5beginE,(_ZN40_INTERNAL_9598a506_4_k_cu_a00f5096_292844cuda3std3__442_GLOBAL__N__9598a506_4_k_cu_a00f5096_292846ignoreE - _ZN40_INTERNAL_9598a506_4_k_cu_a00f5096_292844cuda3std3__45__cpo5beginE)
_ZN40_INTERNAL_9598a506_4_k_cu_a00f5096_292844cuda3std3__45__cpo5beginE:
	.zero		1
	.type		_ZN40_INTERNAL_9598a506_4_k_cu_a00f5096_292844cuda3std3__442_GLOBAL__N__9598a506_4_k_cu_a00f5096_292846ignoreE,@object
	.size		_ZN40_INTERNAL_9598a506_4_k_cu_a00f5096_292844cuda3std3__442_GLOBAL__N__9598a506_4_k_cu_a00f5096_292846ignoreE,(_ZN40_INTERNAL_9598a506_4_k_cu_a00f5096_292844cute7productE - _ZN40_INTERNAL_9598a506_4_k_cu_a00f5096_292844cuda3std3__442_GLOBAL__N__9598a506_4_k_cu_a00f5096_292846ignoreE)
_ZN40_INTERNAL_9598a506_4_k_cu_a00f5096_292844cuda3std3__442_GLOBAL__N__9598a506_4_k_cu_a00f5096_292846ignoreE:
	.zero		1
	.type		_ZN40_INTERNAL_9598a506_4_k_cu_a00f5096_292844cute7productE,@object
	.size		_ZN40_INTERNAL_9598a506_4_k_cu_a00f5096_292844cute7productE,(_ZN40_INTERNAL_9598a506_4_k_cu_a00f5096_292844cuda3std3__45__cpo3endE - _ZN40_INTERNAL_9598a506_4_k_cu_a00f5096_292844cute7productE)
_ZN40_INTERNAL_9598a506_4_k_cu_a00f5096_292844cute7productE:
	.zero		1
	.type		_ZN40_INTERNAL_9598a506_4_k_cu_a00f5096_292844cuda3std3__45__cpo3endE,@object
	.size		_ZN40_INTERNAL_9598a506_4_k_cu_a00f5096_292844cuda3std3__45__cpo3endE,(_ZN40_INTERNAL_9598a506_4_k_cu_a00f5096_292844cuda3std3__419piecewise_constructE - _ZN40_INTERNAL_9598a506_4_k_cu_a00f5096_292844cuda3std3__45__cpo3endE)
_ZN40_INTERNAL_9598a506_4_k_cu_a00f5096_292844cuda3std3__45__cpo3endE:
	.zero		1
	.type		_ZN40_INTERNAL_9598a506_4_k_cu_a00f5096_292844cuda3std3__419piecewise_constructE,@object
	.size		_ZN40_INTERNAL_9598a506_4_k_cu_a00f5096_292844cuda3std3__419piecewise_constructE,(_ZN40_INTERNAL_9598a506_4_k_cu_a00f5096_292844cuda3std3__45__cpo4cendE - _ZN40_INTERNAL_9598a506_4_k_cu_a00f5096_292844cuda3std3__419piecewise_constructE)
_ZN40_INTERNAL_9598a506_4_k_cu_a00f5096_292844cuda3std3__419piecewise_constructE:
	.zero		1
	.type		_ZN40_INTERNAL_9598a506_4_k_cu_a00f5096_292844cuda3std3__45__cpo4cendE,@object
	.size		_ZN40_INTERNAL_9598a506_4_k_cu_a00f5096_292844cuda3std3__45__cpo4cendE,(_ZN40_INTERNAL_9598a506_4_k_cu_a00f5096_292844cuda3std6ranges3__45__cpo4swapE - _ZN40_INTERNAL_9598a506_4_k_cu_a00f5096_292844cuda3std3__45__cpo4cendE)
_ZN40_INTERNAL_9598a506_4_k_cu_a00f5096_292844cuda3std3__45__cpo4cendE:
	.zero		1
	.type		_ZN40_INTERNAL_9598a506_4_k_cu_a00f5096_292844cuda3std6ranges3__45__cpo4swapE,@object
	.size		_ZN40_INTERNAL_9598a506_4_k_cu_a00f5096_292844cuda3std6ranges3__45__cpo4swapE,(.L_10 - _ZN40_INTERNAL_9598a506_4_k_cu_a00f5096_292844cuda3std6ranges3__45__cpo4swapE)
_ZN40_INTERNAL_9598a506_4_k_cu_a00f5096_292844cuda3std6ranges3__45__cpo4swapE:
	.zero		1
.L_10:


//--------------------- .nv.constant0._ZN7cutlass13device_kernelINS_4gemm6kernel13GemmUniversalIN4cute5tupleIJiiiiEEENS1_10collective13CollectiveMmaINS1_35MainloopSm100TmaUmmaWarpSpecializedILi4ELi2ELi4ENS5_IJNS4_1CILi1EEESB_SB_EEEEENS5_IJNSA_ILi64EEENSA_ILi256EEENSA_ILi32EEEEEENS_10tfloat32_tENS5_IJlSB_lEEESI_SJ_NS4_8TiledMMAINS4_8MMA_AtomIJNS4_17SM100_MMA_TF32_SSISI_SI_fLi64ELi256ELNS4_4UMMA5MajorE0ELSO_0ELNSN_7ScaleInE0ELSP_0EEEEEENS4_6LayoutISC_NS5_IJNSA_ILi0EEEST_ST_EEEEENS5_IJNS4_10UnderscoreESW_SW_EEEEENS4_13SM90_TMA_LOADENS4_14ComposedLayoutINS4_7SwizzleILi3ELi4ELi3EEENS4_18smem_ptr_flag_bitsILi32EEENSS_INS5_IJNSA_ILi8EEESG_EEENS5_IJSG_SB_EEEEEEEvNS4_8identityESZ_S19_vS1A_EENS_8epilogue10collective18CollectiveEpilogueINS1C_23Sm100TmaWarpSpecializedILi4ELi2ELi16ELb1ELb0EEEJSH_NS5_IJNSS_ISE_SB_EENSS_ISG_SB_EEEEESI_SJ_SI_SJ_NS1C_6fusion15FusionCallbacksIS1G_NS1K_17LinearCombinationISI_fSI_fLNS_15FloatRoundStyleE2EEESH_S1J_JEEENS4_5SM1004TMEM4LOAD26SM100_TMEM_LOAD_16dp128b8xESZ_S19_NS4_17SM75_U32x4_LDSM_NENS4_14SM90_TMA_STOREES19_NS4_17SM90_U32x4_STSM_NENS4_39AutoVectorizingCopyWithAssumedAlignmentILi128EEEEEEvvEEEEvNT_6ParamsE --------------------------
	.section	.nv.constant0._ZN7cutlass13device_kernelINS_4gemm6kernel13GemmUniversalIN4cute5tupleIJiiiiEEENS1_10collective13CollectiveMmaINS1_35MainloopSm100TmaUmmaWarpSpecializedILi4ELi2ELi4ENS5_IJNS4_1CILi1EEESB_SB_EEEEENS5_IJNSA_ILi64EEENSA_ILi256EEENSA_ILi32EEEEEENS_10tfloat32_tENS5_IJlSB_lEEESI_SJ_NS4_8TiledMMAINS4_8MMA_AtomIJNS4_17SM100_MMA_TF32_SSISI_SI_fLi64ELi256ELNS4_4UMMA5MajorE0ELSO_0ELNSN_7ScaleInE0ELSP_0EEEEEENS4_6LayoutISC_NS5_IJNSA_ILi0EEEST_ST_EEEEENS5_IJNS4_10UnderscoreESW_SW_EEEEENS4_13SM90_TMA_LOADENS4_14ComposedLayoutINS4_7SwizzleILi3ELi4ELi3EEENS4_18smem_ptr_flag_bitsILi32EEENSS_INS5_IJNSA_ILi8EEESG_EEENS5_IJSG_SB_EEEEEEEvNS4_8identityESZ_S19_vS1A_EENS_8epilogue10collective18CollectiveEpilogueINS1C_23Sm100TmaWarpSpecializedILi4ELi2ELi16ELb1ELb0EEEJSH_NS5_IJNSS_ISE_SB_EENSS_ISG_SB_EEEEESI_SJ_SI_SJ_NS1C_6fusion15FusionCallbacksIS1G_NS1K_17LinearCombinationISI_fSI_fLNS_15FloatRoundStyleE2EEESH_S1J_JEEENS4_5SM1004TMEM4LOAD26SM100_TMEM_LOAD_16dp128b8xESZ_S19_NS4_17SM75_U32x4_LDSM_NENS4_14SM90_TMA_STOREES19_NS4_17SM90_U32x4_STSM_NENS4_39AutoVectorizingCopyWithAssumedAlignmentILi128EEEEEEvvEEEEvNT_6ParamsE,"a",@progbits
	.sectionflags	@""
	.align	4
.nv.constant0._ZN7cutlass13device_kernelINS_4gemm6kernel13GemmUniversalIN4cute5tupleIJiiiiEEENS1_10collective13CollectiveMmaINS1_35MainloopSm100TmaUmmaWarpSpecializedILi4ELi2ELi4ENS5_IJNS4_1CILi1EEESB_SB_EEEEENS5_IJNSA_ILi64EEENSA_ILi256EEENSA_ILi32EEEEEENS_10tfloat32_tENS5_IJlSB_lEEESI_SJ_NS4_8TiledMMAINS4_8MMA_AtomIJNS4_17SM100_MMA_TF32_SSISI_SI_fLi64ELi256ELNS4_4UMMA5MajorE0ELSO_0ELNSN_7ScaleInE0ELSP_0EEEEEENS4_6LayoutISC_NS5_IJNSA_ILi0EEEST_ST_EEEEENS5_IJNS4_10UnderscoreESW_SW_EEEEENS4_13SM90_TMA_LOADENS4_14ComposedLayoutINS4_7SwizzleILi3ELi4ELi3EEENS4_18smem_ptr_flag_bitsILi32EEENSS_INS5_IJNSA_ILi8EEESG_EEENS5_IJSG_SB_EEEEEEEvNS4_8identityESZ_S19_vS1A_EENS_8epilogue10collective18CollectiveEpilogueINS1C_23Sm100TmaWarpSpecializedILi4ELi2ELi16ELb1ELb0EEEJSH_NS5_IJNSS_ISE_SB_EENSS_ISG_SB_EEEEESI_SJ_SI_SJ_NS1C_6fusion15FusionCallbacksIS1G_NS1K_17LinearCombinationISI_fSI_fLNS_15FloatRoundStyleE2EEESH_S1J_JEEENS4_5SM1004TMEM4LOAD26SM100_TMEM_LOAD_16dp128b8xESZ_S19_NS4_17SM75_U32x4_LDSM_NENS4_14SM90_TMA_STOREES19_NS4_17SM90_U32x4_STSM_NENS4_39AutoVectorizingCopyWithAssumedAlignmentILi128EEEEEEvvEEEEvNT_6ParamsE:
	.zero		2944


//--------------------- SYMBOLS --------------------------

	.type		.nv.reservedSmem.offset0,@object
	.size		.nv.reservedSmem.offset0,0x4
	.type		.nv.reservedSmem.cap,@object
	.size		.nv.reservedSmem.cap,0x4
	.type		__assertfail,@function
